// auto-generated by cutlass_sweep.conv — config: {"arch": "sm_90", "cluster_m": 1, "cluster_n": 1, "conv_kind": "fprop", "dtype": "fp16", "ndim": 2, "tile_k": 32, "tile_m": 256, "tile_n": 64}
#include "cutlass/cutlass.h"
#include "cute/tensor.hpp"
#include "cutlass/kernel_hardware_info.hpp"
#include "cutlass/conv/convolution.h"
#include "cutlass/conv/dispatch_policy.hpp"
#include "cutlass/conv/collective/collective_builder.hpp"
#include "cutlass/conv/kernel/conv_universal.hpp"
#include "cutlass/conv/device/conv_universal_adapter.hpp"
#include "cutlass/epilogue/collective/collective_builder.hpp"

using namespace cute;
using Elem = cutlass::half_t;
using Acc  = float;
using LayoutAB = cutlass::layout::TensorNHWC;
using LayoutC  = cutlass::layout::TensorNHWC;
constexpr auto ConvOp = cutlass::conv::Operator::kFprop;
using TileShape    = Shape<_256, _64, Shape<_32>>;
using ClusterShape = Shape<_1, _1, _1>;

using CollectiveEpilogue = typename cutlass::epilogue::collective::CollectiveBuilder<
    cutlass::arch::Sm90, cutlass::arch::OpClassTensorOp,
    TileShape, ClusterShape,
    cutlass::epilogue::collective::EpilogueTileAuto,
    Acc, Acc,
    Elem, LayoutC, 128 / cutlass::sizeof_bits<Elem>::value,
    Elem, LayoutC, 128 / cutlass::sizeof_bits<Elem>::value,
    cutlass::epilogue::collective::EpilogueScheduleAuto
  >::CollectiveOp;

using CollectiveMainloop = typename cutlass::conv::collective::CollectiveBuilder<
    cutlass::arch::Sm90, cutlass::arch::OpClassTensorOp, ConvOp,
    Elem, LayoutAB, 128 / cutlass::sizeof_bits<Elem>::value,
    Elem, LayoutAB, 128 / cutlass::sizeof_bits<Elem>::value,
    Acc,
    TileShape, ClusterShape,
    cutlass::conv::collective::StageCountAutoCarveout<
        static_cast<int>(sizeof(typename CollectiveEpilogue::SharedStorage))>,
    cutlass::conv::collective::KernelScheduleAuto
  >::CollectiveOp;

using ProblemShape = cutlass::conv::ConvProblemShape<
    ConvOp, CollectiveMainloop::DispatchPolicy::NumSpatialDimensions>;
using ConvKernel = cutlass::conv::kernel::ConvUniversal<
    ProblemShape, CollectiveMainloop, CollectiveEpilogue>;
using Conv = cutlass::conv::device::ConvUniversalAdapter<ConvKernel>;

auto* _anchor = &cutlass::device_kernel<ConvKernel>;


// ===== COMPILED SASS (sm_90a) =====

	.target	sm_90a

	.elftype	@"ET_EXEC"


//--------------------- .note.nv.tkinfo           --------------------------
	.section	.note.nv.tkinfo,"",@"SHT_NOTE"
	.sectionflags	@"SHF_NOTE_NV_TKINFO"
	.tkinfo
        /*0018*/ 	.word	0x00000002
        /*0030*/ 	.string	""
        /*0030*/ 	.string	"ptxas"
        /*0030*/ 	.string	"Cuda compilation tools, release 13.0, V13.0.88"
        /*0030*/ 	.string	"Build cuda_13.0.r13.0/compiler.36424714_0"
        /*0030*/ 	.string	"-arch sm_90a -m 64 "



//--------------------- .note.nv.cuinfo           --------------------------
	.section	.note.nv.cuinfo,"",@"SHT_NOTE"
	.sectionflags	@"SHF_NOTE_NV_CUINFO"
        /*0018*/ 	.short	0x0002
        /*001a*/ 	.short	0x005a
        /*001c*/ 	.short	0x0082
	.zero		2


//--------------------- .nv.info                  --------------------------
	.section	.nv.info,"",@"SHT_CUDA_INFO"
	.align	4


	//----- nvinfo : EIATTR_REGCOUNT
	.align		4
        /*0000*/ 	.byte	0x04, 0x2f
        /*0002*/ 	.short	(.L_12 - .L_11)
	.align		4
.L_11:
        /*0004*/ 	.word	index@(_ZN7cutlass13device_kernelINS_4conv6kernel13ConvUniversalINS1_16ConvProblemShapeILNS1_8OperatorE0ELi2EEENS1_10collective14CollectiveConvINS1_46MainloopSm90TmaGmmaWarpSpecializedImplicitGemmILS5_0ELi11ELi2EN4cute5tupleIJNSA_1CILi1EEESD_SD_EEENS1_36KernelImplicitTmaWarpSpecializedSm90ELi1EEENSB_IJNSC_ILi256EEENSC_ILi64EEENSB_IJNSC_ILi32EEEEEEEEENS_6half_tESM_NSA_8TiledMMAINSA_8MMA_AtomIJNSA_4SM904GMMA25MMA_64x64x16_F32F16F16_SSILNSQ_5MajorE0ELSS_0ELNSQ_7ScaleInE1ELST_1EEEEEENSA_6LayoutISE_NSB_IJNSC_ILi0EEESX_SX_EEEEENSB_IJNSA_10UnderscoreES10_S10_EEEEENS7_6detail26Sm90ImplicitGemmTileTraitsINSA_20SM90_TMA_LOAD_IM2COLENSA_14ComposedLayoutINSA_7SwizzleILi2ELi4ELi3EEENSA_18smem_ptr_flag_bitsILi16EEENSW_INSB_IJNSB_IJNSC_ILi8EEESJ_EEENSB_IJSJ_SD_EEENSB_IJSD_NSC_ILi11EEEEEEEEENSB_IJNSB_IJSJ_SH_EEENSB_IJSD_SX_EEENSB_IJSX_NSC_ILi8192EEEEEEEEEEEEEvEENS14_INSA_13SM90_TMA_LOADENS16_IS18_S1A_NSW_INSB_IJNSB_IJS1B_S1B_EEES1D_S1F_EEENSB_IJS1H_S1I_NSB_IJSX_NSC_ILi2048EEEEEEEEEEEEEvEEEENS_8epilogue10collective6detail29Sm90TmaWarpSpecializedAdapterINS20_15DefaultEpilogueISM_NSB_IJNSB_IJlllEEESD_SX_EEES25_NS1Z_6thread17LinearCombinationISM_Li1EffLNS26_9ScaleType4KindE0ELNS_15FloatRoundStyleE2ESM_EENS_4gemm15EpilogueDefaultEEEEEvvEEEEvNT_6ParamsE)
        /*0008*/ 	.word	0x0000009a


	//----- nvinfo : EIATTR_FRAME_SIZE
	.align		4
.L_12:
        /*000c*/ 	.byte	0x04, 0x11
        /*000e*/ 	.short	(.L_14 - .L_13)
	.align		4
.L_13:
        /*0010*/ 	.word	index@(_ZN7cutlass13device_kernelINS_4conv6kernel13ConvUniversalINS1_16ConvProblemShapeILNS1_8OperatorE0ELi2EEENS1_10collective14CollectiveConvINS1_46MainloopSm90TmaGmmaWarpSpecializedImplicitGemmILS5_0ELi11ELi2EN4cute5tupleIJNSA_1CILi1EEESD_SD_EEENS1_36KernelImplicitTmaWarpSpecializedSm90ELi1EEENSB_IJNSC_ILi256EEENSC_ILi64EEENSB_IJNSC_ILi32EEEEEEEEENS_6half_tESM_NSA_8TiledMMAINSA_8MMA_AtomIJNSA_4SM904GMMA25MMA_64x64x16_F32F16F16_SSILNSQ_5MajorE0ELSS_0ELNSQ_7ScaleInE1ELST_1EEEEEENSA_6LayoutISE_NSB_IJNSC_ILi0EEESX_SX_EEEEENSB_IJNSA_10UnderscoreES10_S10_EEEEENS7_6detail26Sm90ImplicitGemmTileTraitsINSA_20SM90_TMA_LOAD_IM2COLENSA_14ComposedLayoutINSA_7SwizzleILi2ELi4ELi3EEENSA_18smem_ptr_flag_bitsILi16EEENSW_INSB_IJNSB_IJNSC_ILi8EEESJ_EEENSB_IJSJ_SD_EEENSB_IJSD_NSC_ILi11EEEEEEEEENSB_IJNSB_IJSJ_SH_EEENSB_IJSD_SX_EEENSB_IJSX_NSC_ILi8192EEEEEEEEEEEEEvEENS14_INSA_13SM90_TMA_LOADENS16_IS18_S1A_NSW_INSB_IJNSB_IJS1B_S1B_EEES1D_S1F_EEENSB_IJS1H_S1I_NSB_IJSX_NSC_ILi2048EEEEEEEEEEEEEvEEEENS_8epilogue10collective6detail29Sm90TmaWarpSpecializedAdapterINS20_15DefaultEpilogueISM_NSB_IJNSB_IJlllEEESD_SX_EEES25_NS1Z_6thread17LinearCombinationISM_Li1EffLNS26_9ScaleType4KindE0ELNS_15FloatRoundStyleE2ESM_EENS_4gemm15EpilogueDefaultEEEEEvvEEEEvNT_6ParamsE)
        /*0014*/ 	.word	0x00000000


	//----- nvinfo : EIATTR_MIN_STACK_SIZE
	.align		4
.L_14:
        /*0018*/ 	.byte	0x04, 0x12
        /*001a*/ 	.short	(.L_16 - .L_15)
	.align		4
.L_15:
        /*001c*/ 	.word	index@(_ZN7cutlass13device_kernelINS_4conv6kernel13ConvUniversalINS1_16ConvProblemShapeILNS1_8OperatorE0ELi2EEENS1_10collective14CollectiveConvINS1_46MainloopSm90TmaGmmaWarpSpecializedImplicitGemmILS5_0ELi11ELi2EN4cute5tupleIJNSA_1CILi1EEESD_SD_EEENS1_36KernelImplicitTmaWarpSpecializedSm90ELi1EEENSB_IJNSC_ILi256EEENSC_ILi64EEENSB_IJNSC_ILi32EEEEEEEEENS_6half_tESM_NSA_8TiledMMAINSA_8MMA_AtomIJNSA_4SM904GMMA25MMA_64x64x16_F32F16F16_SSILNSQ_5MajorE0ELSS_0ELNSQ_7ScaleInE1ELST_1EEEEEENSA_6LayoutISE_NSB_IJNSC_ILi0EEESX_SX_EEEEENSB_IJNSA_10UnderscoreES10_S10_EEEEENS7_6detail26Sm90ImplicitGemmTileTraitsINSA_20SM90_TMA_LOAD_IM2COLENSA_14ComposedLayoutINSA_7SwizzleILi2ELi4ELi3EEENSA_18smem_ptr_flag_bitsILi16EEENSW_INSB_IJNSB_IJNSC_ILi8EEESJ_EEENSB_IJSJ_SD_EEENSB_IJSD_NSC_ILi11EEEEEEEEENSB_IJNSB_IJSJ_SH_EEENSB_IJSD_SX_EEENSB_IJSX_NSC_ILi8192EEEEEEEEEEEEEvEENS14_INSA_13SM90_TMA_LOADENS16_IS18_S1A_NSW_INSB_IJNSB_IJS1B_S1B_EEES1D_S1F_EEENSB_IJS1H_S1I_NSB_IJSX_NSC_ILi2048EEEEEEEEEEEEEvEEEENS_8epilogue10collective6detail29Sm90TmaWarpSpecializedAdapterINS20_15DefaultEpilogueISM_NSB_IJNSB_IJlllEEESD_SX_EEES25_NS1Z_6thread17LinearCombinationISM_Li1EffLNS26_9ScaleType4KindE0ELNS_15FloatRoundStyleE2ESM_EENS_4gemm15EpilogueDefaultEEEEEvvEEEEvNT_6ParamsE)
        /*0020*/ 	.word	0x00000000
.L_16:


//--------------------- .nv.compat                --------------------------
	.section	.nv.compat,"",@"SHT_CUDA_COMPAT_INFO"
	.align	4
        /*0000*/ 	.byte	0x02, 0x09, 0x01, 0x00, 0x02, 0x02, 0x04, 0x00, 0x02, 0x05, 0x05, 0x00, 0x03, 0x07, 0x01, 0x01
        /*0010*/ 	.byte	0x02, 0x03, 0x01, 0x00, 0x02, 0x06, 0x01, 0x00, 0x04, 0x0b, 0x08, 0x00, 0x00, 0x00, 0x00, 0x00
        /*0020*/ 	.byte	0x00, 0x00, 0x00, 0x00


//--------------------- .nv.info._ZN7cutlass13device_kernelINS_4conv6kernel13ConvUniversalINS1_16ConvProblemShapeILNS1_8OperatorE0ELi2EEENS1_10collective14CollectiveConvINS1_46MainloopSm90TmaGmmaWarpSpecializedImplicitGemmILS5_0ELi11ELi2EN4cute5tupleIJNSA_1CILi1EEESD_SD_EEENS1_36KernelImplicitTmaWarpSpecializedSm90ELi1EEENSB_IJNSC_ILi256EEENSC_ILi64EEENSB_IJNSC_ILi32EEEEEEEEENS_6half_tESM_NSA_8TiledMMAINSA_8MMA_AtomIJNSA_4SM904GMMA25MMA_64x64x16_F32F16F16_SSILNSQ_5MajorE0ELSS_0ELNSQ_7ScaleInE1ELST_1EEEEEENSA_6LayoutISE_NSB_IJNSC_ILi0EEESX_SX_EEEEENSB_IJNSA_10UnderscoreES10_S10_EEEEENS7_6detail26Sm90ImplicitGemmTileTraitsINSA_20SM90_TMA_LOAD_IM2COLENSA_14ComposedLayoutINSA_7SwizzleILi2ELi4ELi3EEENSA_18smem_ptr_flag_bitsILi16EEENSW_INSB_IJNSB_IJNSC_ILi8EEESJ_EEENSB_IJSJ_SD_EEENSB_IJSD_NSC_ILi11EEEEEEEEENSB_IJNSB_IJSJ_SH_EEENSB_IJSD_SX_EEENSB_IJSX_NSC_ILi8192EEEEEEEEEEEEEvEENS14_INSA_13SM90_TMA_LOADENS16_IS18_S1A_NSW_INSB_IJNSB_IJS1B_S1B_EEES1D_S1F_EEENSB_IJS1H_S1I_NSB_IJSX_NSC_ILi2048EEEEEEEEEEEEEvEEEENS_8epilogue10collective6detail29Sm90TmaWarpSpecializedAdapterINS20_15DefaultEpilogueISM_NSB_IJNSB_IJlllEEESD_SX_EEES25_NS1Z_6thread17LinearCombinationISM_Li1EffLNS26_9ScaleType4KindE0ELNS_15FloatRoundStyleE2ESM_EENS_4gemm15EpilogueDefaultEEEEEvvEEEEvNT_6ParamsE --------------------------
	.section	.nv.info._ZN7cutlass13device_kernelINS_4conv6kernel13ConvUniversalINS1_16ConvProblemShapeILNS1_8OperatorE0ELi2EEENS1_10collective14CollectiveConvINS1_46MainloopSm90TmaGmmaWarpSpecializedImplicitGemmILS5_0ELi11ELi2EN4cute5tupleIJNSA_1CILi1EEESD_SD_EEENS1_36KernelImplicitTmaWarpSpecializedSm90ELi1EEENSB_IJNSC_ILi256EEENSC_ILi64EEENSB_IJNSC_ILi32EEEEEEEEENS_6half_tESM_NSA_8TiledMMAINSA_8MMA_AtomIJNSA_4SM904GMMA25MMA_64x64x16_F32F16F16_SSILNSQ_5MajorE0ELSS_0ELNSQ_7ScaleInE1ELST_1EEEEEENSA_6LayoutISE_NSB_IJNSC_ILi0EEESX_SX_EEEEENSB_IJNSA_10UnderscoreES10_S10_EEEEENS7_6detail26Sm90ImplicitGemmTileTraitsINSA_20SM90_TMA_LOAD_IM2COLENSA_14ComposedLayoutINSA_7SwizzleILi2ELi4ELi3EEENSA_18smem_ptr_flag_bitsILi16EEENSW_INSB_IJNSB_IJNSC_ILi8EEESJ_EEENSB_IJSJ_SD_EEENSB_IJSD_NSC_ILi11EEEEEEEEENSB_IJNSB_IJSJ_SH_EEENSB_IJSD_SX_EEENSB_IJSX_NSC_ILi8192EEEEEEEEEEEEEvEENS14_INSA_13SM90_TMA_LOADENS16_IS18_S1A_NSW_INSB_IJNSB_IJS1B_S1B_EEES1D_S1F_EEENSB_IJS1H_S1I_NSB_IJSX_NSC_ILi2048EEEEEEEEEEEEEvEEEENS_8epilogue10collective6detail29Sm90TmaWarpSpecializedAdapterINS20_15DefaultEpilogueISM_NSB_IJNSB_IJlllEEESD_SX_EEES25_NS1Z_6thread17LinearCombinationISM_Li1EffLNS26_9ScaleType4KindE0ELNS_15FloatRoundStyleE2ESM_EENS_4gemm15EpilogueDefaultEEEEEvvEEEEvNT_6ParamsE,"",@"SHT_CUDA_INFO"
	.sectionflags	@""
	.align	4


	//----- nvinfo : EIATTR_CUDA_API_VERSION
	.align		4
        /*0000*/ 	.byte	0x04, 0x37
        /*0002*/ 	.short	(.L_18 - .L_17)
.L_17:
        /*0004*/ 	.word	0x00000082


	//----- nvinfo : EIATTR_KPARAM_INFO
	.align		4
.L_18:
        /*0008*/ 	.byte	0x04, 0x17
        /*000a*/ 	.short	(.L_20 - .L_19)
.L_19:
        /*000c*/ 	.word	0x00000000
        /*0010*/ 	.short	0x0000
        /*0012*/ 	.short	0x0070
        /*0014*/ 	.byte	0x00, 0xf0, 0x01, 0x0e


	//----- nvinfo : EIATTR_SPARSE_MMA_MASK
	.align		4
.L_20:
        /*0018*/ 	.byte	0x03, 0x50
        /*001a*/ 	.short	0x0000


	//----- nvinfo : EIATTR_MAXREG_COUNT
	.align		4
        /*001c*/ 	.byte	0x03, 0x1b
        /*001e*/ 	.short	0x00ff


	//----- nvinfo : EIATTR_NUM_BARRIERS
	.align		4
        /*0020*/ 	.byte	0x02, 0x4c
        /*0022*/ 	.byte	0x01
	.zero		1


	//----- nvinfo : EIATTR_MERCURY_ISA_VERSION
	.align		4
        /*0024*/ 	.byte	0x03, 0x5f
        /*0026*/ 	.short	0x0101


	//----- nvinfo : EIATTR_COOP_GROUP_MASK_REGIDS
	.align		4
        /*0028*/ 	.byte	0x04, 0x29
        /*002a*/ 	.short	(.L_22 - .L_21)


	//   ....[0]....
.L_21:
        /*002c*/ 	.word	0xffffffff


	//   ....[1]....
        /*0030*/ 	.word	0xffffffff


	//   ....[2]....
        /*0034*/ 	.word	0xffffffff


	//----- nvinfo : EIATTR_COOP_GROUP_INSTR_OFFSETS
	.align		4
.L_22:
        /*0038*/ 	.byte	0x04, 0x28
        /*003a*/ 	.short	(.L_24 - .L_23)


	//   ....[0]....
.L_23:
        /*003c*/ 	.word	0x00000060


	//   ....[1]....
        /*0040*/ 	.word	0x00000070


	//   ....[2]....
        /*0044*/ 	.word	0x00000130


	//----- nvinfo : EIATTR_MBARRIER_INSTR_OFFSETS
	.align		4
.L_24:
        /*0048*/ 	.byte	0x04, 0x39
        /*004a*/ 	.short	(.L_26 - .L_25)


	//   ....[0]....
.L_25:
        /*004c*/ 	.word	0x00000270
        /*0050*/ 	.word	0x000000ff
        /*0054*/ 	.word	0x00037000
        /*0058*/ 	.short	0x0100
        /*005a*/ 	.byte	0x08
	.zero		1


	//   ....[1]....
        /*005c*/ 	.word	0x00000280
        /*0060*/ 	.word	0x000000ff
        /*0064*/ 	.word	0x00037058
        /*0068*/ 	.short	0x0100
        /*006a*/ 	.byte	0x08
	.zero		1


	//   ....[2]....
        /*006c*/ 	.word	0x00000290
        /*0070*/ 	.word	0x000000ff
        /*0074*/ 	.word	0x00037008
        /*0078*/ 	.short	0x0100
        /*007a*/ 	.byte	0x08
	.zero		1


	//   ....[3]....
        /*007c*/ 	.word	0x000002a0
        /*0080*/ 	.word	0x000000ff
        /*0084*/ 	.word	0x00037060
        /*0088*/ 	.short	0x0100
        /*008a*/ 	.byte	0x08
	.zero		1


	//   ....[4]....
        /*008c*/ 	.word	0x000002b0
        /*0090*/ 	.word	0x000000ff
        /*0094*/ 	.word	0x00037010
        /*0098*/ 	.short	0x0100
        /*009a*/ 	.byte	0x08
	.zero		1


	//   ....[5]....
        /*009c*/ 	.word	0x000002c0
        /*00a0*/ 	.word	0x000000ff
        /*00a4*/ 	.word	0x00037068
        /*00a8*/ 	.short	0x0100
        /*00aa*/ 	.byte	0x08
	.zero		1


	//   ....[6]....
        /*00ac*/ 	.word	0x000002d0
        /*00b0*/ 	.word	0x000000ff
        /*00b4*/ 	.word	0x00037018
        /*00b8*/ 	.short	0x0100
        /*00ba*/ 	.byte	0x08
	.zero		1


	//   ....[7]....
        /*00bc*/ 	.word	0x000002e0
        /*00c0*/ 	.word	0x000000ff
        /*00c4*/ 	.word	0x00037070
        /*00c8*/ 	.short	0x0100
        /*00ca*/ 	.byte	0x08
	.zero		1


	//   ....[8]....
        /*00cc*/ 	.word	0x000002f0
        /*00d0*/ 	.word	0x000000ff
        /*00d4*/ 	.word	0x00037020
        /*00d8*/ 	.short	0x0100
        /*00da*/ 	.byte	0x08
	.zero		1


	//   ....[9]....
        /*00dc*/ 	.word	0x00000300
        /*00e0*/ 	.word	0x000000ff
        /*00e4*/ 	.word	0x00037078
        /*00e8*/ 	.short	0x0100
        /*00ea*/ 	.byte	0x08
	.zero		1


	//   ....[10]....
        /*00ec*/ 	.word	0x00000310
        /*00f0*/ 	.word	0x000000ff
        /*00f4*/ 	.word	0x00037028
        /*00f8*/ 	.short	0x0100
        /*00fa*/ 	.byte	0x08
	.zero		1


	//   ....[11]....
        /*00fc*/ 	.word	0x00000320
        /*0100*/ 	.word	0x000000ff
        /*0104*/ 	.word	0x00037080
        /*0108*/ 	.short	0x0100
        /*010a*/ 	.byte	0x08
	.zero		1


	//   ....[12]....
        /*010c*/ 	.word	0x00000330
        /*0110*/ 	.word	0x000000ff
        /*0114*/ 	.word	0x00037030
        /*0118*/ 	.short	0x0100
        /*011a*/ 	.byte	0x08
	.zero		1


	//   ....[13]....
        /*011c*/ 	.word	0x00000340
        /*0120*/ 	.word	0x000000ff
        /*0124*/ 	.word	0x00037088
        /*0128*/ 	.short	0x0100
        /*012a*/ 	.byte	0x08
	.zero		1


	//   ....[14]....
        /*012c*/ 	.word	0x00000350
        /*0130*/ 	.word	0x000000ff
        /*0134*/ 	.word	0x00037038
        /*0138*/ 	.short	0x0100
        /*013a*/ 	.byte	0x08
	.zero		1


	//   ....[15]....
        /*013c*/ 	.word	0x00000360
        /*0140*/ 	.word	0x000000ff
        /*0144*/ 	.word	0x00037090
        /*0148*/ 	.short	0x0100
        /*014a*/ 	.byte	0x08
	.zero		1


	//   ....[16]....
        /*014c*/ 	.word	0x00000370
        /*0150*/ 	.word	0x000000ff
        /*0154*/ 	.word	0x00037040
        /*0158*/ 	.short	0x0100
        /*015a*/ 	.byte	0x08
	.zero		1


	//   ....[17]....
        /*015c*/ 	.word	0x00000380
        /*0160*/ 	.word	0x000000ff
        /*0164*/ 	.word	0x00037098
        /*0168*/ 	.short	0x0100
        /*016a*/ 	.byte	0x08
	.zero		1


	//   ....[18]....
        /*016c*/ 	.word	0x00000390
        /*0170*/ 	.word	0x000000ff
        /*0174*/ 	.word	0x00037048
        /*0178*/ 	.short	0x0100
        /*017a*/ 	.byte	0x08
	.zero		1


	//   ....[19]....
        /*017c*/ 	.word	0x000003a0
        /*0180*/ 	.word	0x000000ff
        /*0184*/ 	.word	0x000370a0
        /*0188*/ 	.short	0x0100
        /*018a*/ 	.byte	0x08
	.zero		1


	//   ....[20]....
        /*018c*/ 	.word	0x000003b0
        /*0190*/ 	.word	0x000000ff
        /*0194*/ 	.word	0x00037050
        /*0198*/ 	.short	0x0100
        /*019a*/ 	.byte	0x08
	.zero		1


	//   ....[21]....
        /*019c*/ 	.word	0x000003c0
        /*01a0*/ 	.word	0x000000ff
        /*01a4*/ 	.word	0x000370a8
        /*01a8*/ 	.short	0x0100
        /*01aa*/ 	.byte	0x08
	.zero		1


	//   ....[22]....
        /*01ac*/ 	.word	0x00000cb0
        /*01b0*/ 	.word	0x00000005
        /*01b4*/ 	.word	0x00037000
        /*01b8*/ 	.short	0x010a
        /*01ba*/ 	.byte	0x3f
	.zero		1


	//   ....[23]....
        /*01bc*/ 	.word	0x00001130
        /*01c0*/ 	.word	0x00000006
        /*01c4*/ 	.word	0x00037000
        /*01c8*/ 	.short	0x010a
        /*01ca*/ 	.byte	0x3f
	.zero		1


	//   ....[24]....
        /*01cc*/ 	.word	0x00001430
        /*01d0*/ 	.word	0x000000ff
        /*01d4*/ 	.word	0x00000000
        /*01d8*/ 	.short	0x0101
        /*01da*/ 	.byte	0x07
	.zero		1


	//   ....[25]....
        /*01dc*/ 	.word	0x00001620
        /*01e0*/ 	.word	0x00000003
        /*01e4*/ 	.word	0x00000000
        /*01e8*/ 	.short	0x0101
        /*01ea*/ 	.byte	0x3f
	.zero		1


	//   ....[26]....
        /*01ec*/ 	.word	0x0000bc70
        /*01f0*/ 	.word	0x0000000c
        /*01f4*/ 	.word	0x00037058
        /*01f8*/ 	.short	0x010a
        /*01fa*/ 	.byte	0x3f
	.zero		1


	//   ....[27]....
        /*01fc*/ 	.word	0x0000c320
        /*0200*/ 	.word	0x00000004
        /*0204*/ 	.word	0x00000000
        /*0208*/ 	.short	0x010a
        /*020a*/ 	.byte	0x3f
	.zero		1


	//   ....[28]....
        /*020c*/ 	.word	0x0000c3d0
        /*0210*/ 	.word	0x00000000
        /*0214*/ 	.word	0x00000000
        /*0218*/ 	.short	0x010a
        /*021a*/ 	.byte	0x3f
	.zero		1


	//   ....[29]....
        /*021c*/ 	.word	0x0000c480
        /*0220*/ 	.word	0x00000000
        /*0224*/ 	.word	0x00000000
        /*0228*/ 	.short	0x010a
        /*022a*/ 	.byte	0x3f
	.zero		1


	//   ....[30]....
        /*022c*/ 	.word	0x0000c530
        /*0230*/ 	.word	0x00000000
        /*0234*/ 	.word	0x00000000
        /*0238*/ 	.short	0x010a
        /*023a*/ 	.byte	0x3f
	.zero		1


	//   ....[31]....
        /*023c*/ 	.word	0x0000c5e0
        /*0240*/ 	.word	0x00000000
        /*0244*/ 	.word	0x00000000
        /*0248*/ 	.short	0x010a
        /*024a*/ 	.byte	0x3f
	.zero		1


	//   ....[32]....
        /*024c*/ 	.word	0x0000c690
        /*0250*/ 	.word	0x00000000
        /*0254*/ 	.word	0x00000000
        /*0258*/ 	.short	0x010a
        /*025a*/ 	.byte	0x3f
	.zero		1


	//   ....[33]....
        /*025c*/ 	.word	0x0000c740
        /*0260*/ 	.word	0x00000000
        /*0264*/ 	.word	0x00000000
        /*0268*/ 	.short	0x010a
        /*026a*/ 	.byte	0x3f
	.zero		1


	//   ....[34]....
        /*026c*/ 	.word	0x0000c7f0
        /*0270*/ 	.word	0x00000000
        /*0274*/ 	.word	0x00000000
        /*0278*/ 	.short	0x010a
        /*027a*/ 	.byte	0x3f
	.zero		1


	//   ....[35]....
        /*027c*/ 	.word	0x0000c8a0
        /*0280*/ 	.word	0x00000000
        /*0284*/ 	.word	0x00000000
        /*0288*/ 	.short	0x010a
        /*028a*/ 	.byte	0x3f
	.zero		1


	//   ....[36]....
        /*028c*/ 	.word	0x0000c950
        /*0290*/ 	.word	0x00000000
        /*0294*/ 	.word	0x00000000
        /*0298*/ 	.short	0x010a
        /*029a*/ 	.byte	0x3f
	.zero		1


	//   ....[37]....
        /*029c*/ 	.word	0x0000ca00
        /*02a0*/ 	.word	0x00000003
        /*02a4*/ 	.word	0x00000000
        /*02a8*/ 	.short	0x010a
        /*02aa*/ 	.byte	0x3f
	.zero		1


	//----- nvinfo : EIATTR_NUM_MBARRIERS
	.align		4
.L_26:
        /*02ac*/ 	.byte	0x03, 0x38
        /*02ae*/ 	.short	0x0016


	//----- nvinfo : EIATTR_EXIT_INSTR_OFFSETS
	.align		4
        /*02b0*/ 	.byte	0x04, 0x1c
        /*02b2*/ 	.short	(.L_28 - .L_27)


	//   ....[0]....
.L_27:
        /*02b4*/ 	.word	0x000007e0


	//   ....[1]....
        /*02b8*/ 	.word	0x00001720


	//   ....[2]....
        /*02bc*/ 	.word	0x000087c0


	//   ....[3]....
        /*02c0*/ 	.word	0x00008800


	//   ....[4]....
        /*02c4*/ 	.word	0x0000ba50


	//   ....[5]....
        /*02c8*/ 	.word	0x0000ba90


	//   ....[6]....
        /*02cc*/ 	.word	0x0000bab0


	//   ....[7]....
        /*02d0*/ 	.word	0x0000c210


	//   ....[8]....
        /*02d4*/ 	.word	0x0000ca30


	//----- nvinfo : EIATTR_MAX_THREADS
	.align		4
.L_28:
        /*02d8*/ 	.byte	0x04, 0x05
        /*02da*/ 	.short	(.L_30 - .L_29)
.L_29:
        /*02dc*/ 	.word	0x00000100
        /*02e0*/ 	.word	0x00000001
        /*02e4*/ 	.word	0x00000001


	//----- nvinfo : EIATTR_CRS_STACK_SIZE
	.align		4
.L_30:
        /*02e8*/ 	.byte	0x04, 0x1e
        /*02ea*/ 	.short	(.L_32 - .L_31)
.L_31:
        /*02ec*/ 	.word	0x00000000


	//----- nvinfo : EIATTR_CBANK_PARAM_SIZE
	.align		4
.L_32:
        /*02f0*/ 	.byte	0x03, 0x19
        /*02f2*/ 	.short	0x03f0


	//----- nvinfo : EIATTR_PARAM_CBANK
	.align		4
        /*02f4*/ 	.byte	0x04, 0x0a
        /*02f6*/ 	.short	(.L_34 - .L_33)
	.align		4
.L_33:
        /*02f8*/ 	.word	index@(.nv.constant0._ZN7cutlass13device_kernelINS_4conv6kernel13ConvUniversalINS1_16ConvProblemShapeILNS1_8OperatorE0ELi2EEENS1_10collective14CollectiveConvINS1_46MainloopSm90TmaGmmaWarpSpecializedImplicitGemmILS5_0ELi11ELi2EN4cute5tupleIJNSA_1CILi1EEESD_SD_EEENS1_36KernelImplicitTmaWarpSpecializedSm90ELi1EEENSB_IJNSC_ILi256EEENSC_ILi64EEENSB_IJNSC_ILi32EEEEEEEEENS_6half_tESM_NSA_8TiledMMAINSA_8MMA_AtomIJNSA_4SM904GMMA25MMA_64x64x16_F32F16F16_SSILNSQ_5MajorE0ELSS_0ELNSQ_7ScaleInE1ELST_1EEEEEENSA_6LayoutISE_NSB_IJNSC_ILi0EEESX_SX_EEEEENSB_IJNSA_10UnderscoreES10_S10_EEEEENS7_6detail26Sm90ImplicitGemmTileTraitsINSA_20SM90_TMA_LOAD_IM2COLENSA_14ComposedLayoutINSA_7SwizzleILi2ELi4ELi3EEENSA_18smem_ptr_flag_bitsILi16EEENSW_INSB_IJNSB_IJNSC_ILi8EEESJ_EEENSB_IJSJ_SD_EEENSB_IJSD_NSC_ILi11EEEEEEEEENSB_IJNSB_IJSJ_SH_EEENSB_IJSD_SX_EEENSB_IJSX_NSC_ILi8192EEEEEEEEEEEEEvEENS14_INSA_13SM90_TMA_LOADENS16_IS18_S1A_NSW_INSB_IJNSB_IJS1B_S1B_EEES1D_S1F_EEENSB_IJS1H_S1I_NSB_IJSX_NSC_ILi2048EEEEEEEEEEEEEvEEEENS_8epilogue10collective6detail29Sm90TmaWarpSpecializedAdapterINS20_15DefaultEpilogueISM_NSB_IJNSB_IJlllEEESD_SX_EEES25_NS1Z_6thread17LinearCombinationISM_Li1EffLNS26_9ScaleType4KindE0ELNS_15FloatRoundStyleE2ESM_EENS_4gemm15EpilogueDefaultEEEEEvvEEEEvNT_6ParamsE)
        /*02fc*/ 	.short	0x0210
        /*02fe*/ 	.short	0x03f0


	//----- nvinfo : EIATTR_SW_WAR
	.align		4
.L_34:
        /*0300*/ 	.byte	0x04, 0x36
        /*0302*/ 	.short	(.L_36 - .L_35)
.L_35:
        /*0304*/ 	.word	0x00000008
.L_36:


//--------------------- .nv.callgraph             --------------------------
	.section	.nv.callgraph,"",@"SHT_CUDA_CALLGRAPH"
	.align	4
	.sectionentsize	8
	.align		4
        /*0000*/ 	.word	0x00000000
	.align		4
        /*0004*/ 	.word	0xffffffff
	.align		4
        /*0008*/ 	.word	0x00000000
	.align		4
        /*000c*/ 	.word	0xfffffffe
	.align		4
        /*0010*/ 	.word	0x00000000
	.align		4
        /*0014*/ 	.word	0xfffffffd
	.align		4
        /*0018*/ 	.word	0x00000000
	.align		4
        /*001c*/ 	.word	0xfffffffc


//--------------------- .nv.constant4             --------------------------
	.section	.nv.constant4,"a",@progbits
	.align	8
	.align		8
.nv.constant4:
        /*0000*/ 	.dword	_ZN39_INTERNAL_7e152117_4_k_cu_5c14dcca_25204cuda3std3__45__cpo5beginE
	.align		8
        /*0008*/ 	.dword	_ZN39_INTERNAL_7e152117_4_k_cu_5c14dcca_25204cuda3std3__45__cpo3endE
	.align		8
        /*0010*/ 	.dword	_ZN39_INTERNAL_7e152117_4_k_cu_5c14dcca_25204cuda3std3__45__cpo6cbeginE
	.align		8
        /*0018*/ 	.dword	_ZN39_INTERNAL_7e152117_4_k_cu_5c14dcca_25204cuda3std3__45__cpo4cendE
	.align		8
        /*0020*/ 	.dword	_ZN39_INTERNAL_7e152117_4_k_cu_5c14dcca_25204cuda3std3__441_GLOBAL__N__7e152117_4_k_cu_5c14dcca_25206ignoreE
	.align		8
        /*0028*/ 	.dword	_ZN39_INTERNAL_7e152117_4_k_cu_5c14dcca_25204cuda3std3__419piecewise_constructE
	.align		8
        /*0030*/ 	.dword	_ZN39_INTERNAL_7e152117_4_k_cu_5c14dcca_25204cuda3std3__48in_placeE
	.align		8
        /*0038*/ 	.dword	_ZN39_INTERNAL_7e152117_4_k_cu_5c14dcca_25204cuda3std6ranges3__45__cpo4swapE
	.align		8
        /*0040*/ 	.dword	_ZN39_INTERNAL_7e152117_4_k_cu_5c14dcca_25204cuda3std6ranges3__45__cpo9iter_moveE
	.align		8
        /*0048*/ 	.dword	_ZN39_INTERNAL_7e152117_4_k_cu_5c14dcca_25204cute7productE
	.align		8
        /*0050*/ 	.dword	_ZN39_INTERNAL_7e152117_4_k_cu_5c14dcca_25204cute1_E


//--------------------- .text._ZN7cutlass13device_kernelINS_4conv6kernel13ConvUniversalINS1_16ConvProblemShapeILNS1_8OperatorE0ELi2EEENS1_10collective14CollectiveConvINS1_46MainloopSm90TmaGmmaWarpSpecializedImplicitGemmILS5_0ELi11ELi2EN4cute5tupleIJNSA_1CILi1EEESD_SD_EEENS1_36KernelImplicitTmaWarpSpecializedSm90ELi1EEENSB_IJNSC_ILi256EEENSC_ILi64EEENSB_IJNSC_ILi32EEEEEEEEENS_6half_tESM_NSA_8TiledMMAINSA_8MMA_AtomIJNSA_4SM904GMMA25MMA_64x64x16_F32F16F16_SSILNSQ_5MajorE0ELSS_0ELNSQ_7ScaleInE1ELST_1EEEEEENSA_6LayoutISE_NSB_IJNSC_ILi0EEESX_SX_EEEEENSB_IJNSA_10UnderscoreES10_S10_EEEEENS7_6detail26Sm90ImplicitGemmTileTraitsINSA_20SM90_TMA_LOAD_IM2COLENSA_14ComposedLayoutINSA_7SwizzleILi2ELi4ELi3EEENSA_18smem_ptr_flag_bitsILi16EEENSW_INSB_IJNSB_IJNSC_ILi8EEESJ_EEENSB_IJSJ_SD_EEENSB_IJSD_NSC_ILi11EEEEEEEEENSB_IJNSB_IJSJ_SH_EEENSB_IJSD_SX_EEENSB_IJSX_NSC_ILi8192EEEEEEEEEEEEEvEENS14_INSA_13SM90_TMA_LOADENS16_IS18_S1A_NSW_INSB_IJNSB_IJS1B_S1B_EEES1D_S1F_EEENSB_IJS1H_S1I_NSB_IJSX_NSC_ILi2048EEEEEEEEEEEEEvEEEENS_8epilogue10collective6detail29Sm90TmaWarpSpecializedAdapterINS20_15DefaultEpilogueISM_NSB_IJNSB_IJlllEEESD_SX_EEES25_NS1Z_6thread17LinearCombinationISM_Li1EffLNS26_9ScaleType4KindE0ELNS_15FloatRoundStyleE2ESM_EENS_4gemm15EpilogueDefaultEEEEEvvEEEEvNT_6ParamsE --------------------------
	.section	.text._ZN7cutlass13device_kernelINS_4conv6kernel13ConvUniversalINS1_16ConvProblemShapeILNS1_8OperatorE0ELi2EEENS1_10collective14CollectiveConvINS1_46MainloopSm90TmaGmmaWarpSpecializedImplicitGemmILS5_0ELi11ELi2EN4cute5tupleIJNSA_1CILi1EEESD_SD_EEENS1_36KernelImplicitTmaWarpSpecializedSm90ELi1EEENSB_IJNSC_ILi256EEENSC_ILi64EEENSB_IJNSC_ILi32EEEEEEEEENS_6half_tESM_NSA_8TiledMMAINSA_8MMA_AtomIJNSA_4SM904GMMA25MMA_64x64x16_F32F16F16_SSILNSQ_5MajorE0ELSS_0ELNSQ_7ScaleInE1ELST_1EEEEEENSA_6LayoutISE_NSB_IJNSC_ILi0EEESX_SX_EEEEENSB_IJNSA_10UnderscoreES10_S10_EEEEENS7_6detail26Sm90ImplicitGemmTileTraitsINSA_20SM90_TMA_LOAD_IM2COLENSA_14ComposedLayoutINSA_7SwizzleILi2ELi4ELi3EEENSA_18smem_ptr_flag_bitsILi16EEENSW_INSB_IJNSB_IJNSC_ILi8EEESJ_EEENSB_IJSJ_SD_EEENSB_IJSD_NSC_ILi11EEEEEEEEENSB_IJNSB_IJSJ_SH_EEENSB_IJSD_SX_EEENSB_IJSX_NSC_ILi8192EEEEEEEEEEEEEvEENS14_INSA_13SM90_TMA_LOADENS16_IS18_S1A_NSW_INSB_IJNSB_IJS1B_S1B_EEES1D_S1F_EEENSB_IJS1H_S1I_NSB_IJSX_NSC_ILi2048EEEEEEEEEEEEEvEEEENS_8epilogue10collective6detail29Sm90TmaWarpSpecializedAdapterINS20_15DefaultEpilogueISM_NSB_IJNSB_IJlllEEESD_SX_EEES25_NS1Z_6thread17LinearCombinationISM_Li1EffLNS26_9ScaleType4KindE0ELNS_15FloatRoundStyleE2ESM_EENS_4gemm15EpilogueDefaultEEEEEvvEEEEvNT_6ParamsE,"ax",@progbits
	.align	128
.text._ZN7cutlass13device_kernelINS_4conv6kernel13ConvUniversalINS1_16ConvProblemShapeILNS1_8OperatorE0ELi2EEENS1_10collective14CollectiveConvINS1_46MainloopSm90TmaGmmaWarpSpecializedImplicitGemmILS5_0ELi11ELi2EN4cute5tupleIJNSA_1CILi1EEESD_SD_EEENS1_36KernelImplicitTmaWarpSpecializedSm90ELi1EEENSB_IJNSC_ILi256EEENSC_ILi64EEENSB_IJNSC_ILi32EEEEEEEEENS_6half_tESM_NSA_8TiledMMAINSA_8MMA_AtomIJNSA_4SM904GMMA25MMA_64x64x16_F32F16F16_SSILNSQ_5MajorE0ELSS_0ELNSQ_7ScaleInE1ELST_1EEEEEENSA_6LayoutISE_NSB_IJNSC_ILi0EEESX_SX_EEEEENSB_IJNSA_10UnderscoreES10_S10_EEEEENS7_6detail26Sm90ImplicitGemmTileTraitsINSA_20SM90_TMA_LOAD_IM2COLENSA_14ComposedLayoutINSA_7SwizzleILi2ELi4ELi3EEENSA_18smem_ptr_flag_bitsILi16EEENSW_INSB_IJNSB_IJNSC_ILi8EEESJ_EEENSB_IJSJ_SD_EEENSB_IJSD_NSC_ILi11EEEEEEEEENSB_IJNSB_IJSJ_SH_EEENSB_IJSD_SX_EEENSB_IJSX_NSC_ILi8192EEEEEEEEEEEEEvEENS14_INSA_13SM90_TMA_LOADENS16_IS18_S1A_NSW_INSB_IJNSB_IJS1B_S1B_EEES1D_S1F_EEENSB_IJS1H_S1I_NSB_IJSX_NSC_ILi2048EEEEEEEEEEEEEvEEEENS_8epilogue10collective6detail29Sm90TmaWarpSpecializedAdapterINS20_15DefaultEpilogueISM_NSB_IJNSB_IJlllEEESD_SX_EEES25_NS1Z_6thread17LinearCombinationISM_Li1EffLNS26_9ScaleType4KindE0ELNS_15FloatRoundStyleE2ESM_EENS_4gemm15EpilogueDefaultEEEEEvvEEEEvNT_6ParamsE:
        .type           _ZN7cutlass13device_kernelINS_4conv6kernel13ConvUniversalINS1_16ConvProblemShapeILNS1_8OperatorE0ELi2EEENS1_10collective14CollectiveConvINS1_46MainloopSm90TmaGmmaWarpSpecializedImplicitGemmILS5_0ELi11ELi2EN4cute5tupleIJNSA_1CILi1EEESD_SD_EEENS1_36KernelImplicitTmaWarpSpecializedSm90ELi1EEENSB_IJNSC_ILi256EEENSC_ILi64EEENSB_IJNSC_ILi32EEEEEEEEENS_6half_tESM_NSA_8TiledMMAINSA_8MMA_AtomIJNSA_4SM904GMMA25MMA_64x64x16_F32F16F16_SSILNSQ_5MajorE0ELSS_0ELNSQ_7ScaleInE1ELST_1EEEEEENSA_6LayoutISE_NSB_IJNSC_ILi0EEESX_SX_EEEEENSB_IJNSA_10UnderscoreES10_S10_EEEEENS7_6detail26Sm90ImplicitGemmTileTraitsINSA_20SM90_TMA_LOAD_IM2COLENSA_14ComposedLayoutINSA_7SwizzleILi2ELi4ELi3EEENSA_18smem_ptr_flag_bitsILi16EEENSW_INSB_IJNSB_IJNSC_ILi8EEESJ_EEENSB_IJSJ_SD_EEENSB_IJSD_NSC_ILi11EEEEEEEEENSB_IJNSB_IJSJ_SH_EEENSB_IJSD_SX_EEENSB_IJSX_NSC_ILi8192EEEEEEEEEEEEEvEENS14_INSA_13SM90_TMA_LOADENS16_IS18_S1A_NSW_INSB_IJNSB_IJS1B_S1B_EEES1D_S1F_EEENSB_IJS1H_S1I_NSB_IJSX_NSC_ILi2048EEEEEEEEEEEEEvEEEENS_8epilogue10collective6detail29Sm90TmaWarpSpecializedAdapterINS20_15DefaultEpilogueISM_NSB_IJNSB_IJlllEEESD_SX_EEES25_NS1Z_6thread17LinearCombinationISM_Li1EffLNS26_9ScaleType4KindE0ELNS_15FloatRoundStyleE2ESM_EENS_4gemm15EpilogueDefaultEEEEEvvEEEEvNT_6ParamsE,@function
        .size           _ZN7cutlass13device_kernelINS_4conv6kernel13ConvUniversalINS1_16ConvProblemShapeILNS1_8OperatorE0ELi2EEENS1_10collective14CollectiveConvINS1_46MainloopSm90TmaGmmaWarpSpecializedImplicitGemmILS5_0ELi11ELi2EN4cute5tupleIJNSA_1CILi1EEESD_SD_EEENS1_36KernelImplicitTmaWarpSpecializedSm90ELi1EEENSB_IJNSC_ILi256EEENSC_ILi64EEENSB_IJNSC_ILi32EEEEEEEEENS_6half_tESM_NSA_8TiledMMAINSA_8MMA_AtomIJNSA_4SM904GMMA25MMA_64x64x16_F32F16F16_SSILNSQ_5MajorE0ELSS_0ELNSQ_7ScaleInE1ELST_1EEEEEENSA_6LayoutISE_NSB_IJNSC_ILi0EEESX_SX_EEEEENSB_IJNSA_10UnderscoreES10_S10_EEEEENS7_6detail26Sm90ImplicitGemmTileTraitsINSA_20SM90_TMA_LOAD_IM2COLENSA_14ComposedLayoutINSA_7SwizzleILi2ELi4ELi3EEENSA_18smem_ptr_flag_bitsILi16EEENSW_INSB_IJNSB_IJNSC_ILi8EEESJ_EEENSB_IJSJ_SD_EEENSB_IJSD_NSC_ILi11EEEEEEEEENSB_IJNSB_IJSJ_SH_EEENSB_IJSD_SX_EEENSB_IJSX_NSC_ILi8192EEEEEEEEEEEEEvEENS14_INSA_13SM90_TMA_LOADENS16_IS18_S1A_NSW_INSB_IJNSB_IJS1B_S1B_EEES1D_S1F_EEENSB_IJS1H_S1I_NSB_IJSX_NSC_ILi2048EEEEEEEEEEEEEvEEEENS_8epilogue10collective6detail29Sm90TmaWarpSpecializedAdapterINS20_15DefaultEpilogueISM_NSB_IJNSB_IJlllEEESD_SX_EEES25_NS1Z_6thread17LinearCombinationISM_Li1EffLNS26_9ScaleType4KindE0ELNS_15FloatRoundStyleE2ESM_EENS_4gemm15EpilogueDefaultEEEEEvvEEEEvNT_6ParamsE,(.L_x_261 - _ZN7cutlass13device_kernelINS_4conv6kernel13ConvUniversalINS1_16ConvProblemShapeILNS1_8OperatorE0ELi2EEENS1_10collective14CollectiveConvINS1_46MainloopSm90TmaGmmaWarpSpecializedImplicitGemmILS5_0ELi11ELi2EN4cute5tupleIJNSA_1CILi1EEESD_SD_EEENS1_36KernelImplicitTmaWarpSpecializedSm90ELi1EEENSB_IJNSC_ILi256EEENSC_ILi64EEENSB_IJNSC_ILi32EEEEEEEEENS_6half_tESM_NSA_8TiledMMAINSA_8MMA_AtomIJNSA_4SM904GMMA25MMA_64x64x16_F32F16F16_SSILNSQ_5MajorE0ELSS_0ELNSQ_7ScaleInE1ELST_1EEEEEENSA_6LayoutISE_NSB_IJNSC_ILi0EEESX_SX_EEEEENSB_IJNSA_10UnderscoreES10_S10_EEEEENS7_6detail26Sm90ImplicitGemmTileTraitsINSA_20SM90_TMA_LOAD_IM2COLENSA_14ComposedLayoutINSA_7SwizzleILi2ELi4ELi3EEENSA_18smem_ptr_flag_bitsILi16EEENSW_INSB_IJNSB_IJNSC_ILi8EEESJ_EEENSB_IJSJ_SD_EEENSB_IJSD_NSC_ILi11EEEEEEEEENSB_IJNSB_IJSJ_SH_EEENSB_IJSD_SX_EEENSB_IJSX_NSC_ILi8192EEEEEEEEEEEEEvEENS14_INSA_13SM90_TMA_LOADENS16_IS18_S1A_NSW_INSB_IJNSB_IJS1B_S1B_EEES1D_S1F_EEENSB_IJS1H_S1I_NSB_IJSX_NSC_ILi2048EEEEEEEEEEEEEvEEEENS_8epilogue10collective6detail29Sm90TmaWarpSpecializedAdapterINS20_15DefaultEpilogueISM_NSB_IJNSB_IJlllEEESD_SX_EEES25_NS1Z_6thread17LinearCombinationISM_Li1EffLNS26_9ScaleType4KindE0ELNS_15FloatRoundStyleE2ESM_EENS_4gemm15EpilogueDefaultEEEEEvvEEEEvNT_6ParamsE)
        .other          _ZN7cutlass13device_kernelINS_4conv6kernel13ConvUniversalINS1_16ConvProblemShapeILNS1_8OperatorE0ELi2EEENS1_10collective14CollectiveConvINS1_46MainloopSm90TmaGmmaWarpSpecializedImplicitGemmILS5_0ELi11ELi2EN4cute5tupleIJNSA_1CILi1EEESD_SD_EEENS1_36KernelImplicitTmaWarpSpecializedSm90ELi1EEENSB_IJNSC_ILi256EEENSC_ILi64EEENSB_IJNSC_ILi32EEEEEEEEENS_6half_tESM_NSA_8TiledMMAINSA_8MMA_AtomIJNSA_4SM904GMMA25MMA_64x64x16_F32F16F16_SSILNSQ_5MajorE0ELSS_0ELNSQ_7ScaleInE1ELST_1EEEEEENSA_6LayoutISE_NSB_IJNSC_ILi0EEESX_SX_EEEEENSB_IJNSA_10UnderscoreES10_S10_EEEEENS7_6detail26Sm90ImplicitGemmTileTraitsINSA_20SM90_TMA_LOAD_IM2COLENSA_14ComposedLayoutINSA_7SwizzleILi2ELi4ELi3EEENSA_18smem_ptr_flag_bitsILi16EEENSW_INSB_IJNSB_IJNSC_ILi8EEESJ_EEENSB_IJSJ_SD_EEENSB_IJSD_NSC_ILi11EEEEEEEEENSB_IJNSB_IJSJ_SH_EEENSB_IJSD_SX_EEENSB_IJSX_NSC_ILi8192EEEEEEEEEEEEEvEENS14_INSA_13SM90_TMA_LOADENS16_IS18_S1A_NSW_INSB_IJNSB_IJS1B_S1B_EEES1D_S1F_EEENSB_IJS1H_S1I_NSB_IJSX_NSC_ILi2048EEEEEEEEEEEEEvEEEENS_8epilogue10collective6detail29Sm90TmaWarpSpecializedAdapterINS20_15DefaultEpilogueISM_NSB_IJNSB_IJlllEEESD_SX_EEES25_NS1Z_6thread17LinearCombinationISM_Li1EffLNS26_9ScaleType4KindE0ELNS_15FloatRoundStyleE2ESM_EENS_4gemm15EpilogueDefaultEEEEEvvEEEEvNT_6ParamsE,@"STO_CUDA_ENTRY STV_DEFAULT"
_ZN7cutlass13device_kernelINS_4conv6kernel13ConvUniversalINS1_16ConvProblemShapeILNS1_8OperatorE0ELi2EEENS1_10collective14CollectiveConvINS1_46MainloopSm90TmaGmmaWarpSpecializedImplicitGemmILS5_0ELi11ELi2EN4cute5tupleIJNSA_1CILi1EEESD_SD_EEENS1_36KernelImplicitTmaWarpSpecializedSm90ELi1EEENSB_IJNSC_ILi256EEENSC_ILi64EEENSB_IJNSC_ILi32EEEEEEEEENS_6half_tESM_NSA_8TiledMMAINSA_8MMA_AtomIJNSA_4SM904GMMA25MMA_64x64x16_F32F16F16_SSILNSQ_5MajorE0ELSS_0ELNSQ_7ScaleInE1ELST_1EEEEEENSA_6LayoutISE_NSB_IJNSC_ILi0EEESX_SX_EEEEENSB_IJNSA_10UnderscoreES10_S10_EEEEENS7_6detail26Sm90ImplicitGemmTileTraitsINSA_20SM90_TMA_LOAD_IM2COLENSA_14ComposedLayoutINSA_7SwizzleILi2ELi4ELi3EEENSA_18smem_ptr_flag_bitsILi16EEENSW_INSB_IJNSB_IJNSC_ILi8EEESJ_EEENSB_IJSJ_SD_EEENSB_IJSD_NSC_ILi11EEEEEEEEENSB_IJNSB_IJSJ_SH_EEENSB_IJSD_SX_EEENSB_IJSX_NSC_ILi8192EEEEEEEEEEEEEvEENS14_INSA_13SM90_TMA_LOADENS16_IS18_S1A_NSW_INSB_IJNSB_IJS1B_S1B_EEES1D_S1F_EEENSB_IJS1H_S1I_NSB_IJSX_NSC_ILi2048EEEEEEEEEEEEEvEEEENS_8epilogue10collective6detail29Sm90TmaWarpSpecializedAdapterINS20_15DefaultEpilogueISM_NSB_IJNSB_IJlllEEESD_SX_EEES25_NS1Z_6thread17LinearCombinationISM_Li1EffLNS26_9ScaleType4KindE0ELNS_15FloatRoundStyleE2ESM_EENS_4gemm15EpilogueDefaultEEEEEvvEEEEvNT_6ParamsE:
[----:B------:R-:W-:Y:S01]  /*0000*/  LDC R1, c[0x0][0x28] ;  /* 0x00000a00ff017b82 */ /* 0x000fe20000000800 */
[----:B------:R-:W0:Y:S01]  /*0010*/  S2R R9, SR_TID.X ;  /* 0x0000000000097919 */ /* 0x000e220000002100 */
[----:B------:R-:W-:Y:S01]  /*0020*/  ELECT P0, URZ, PT ;  /* 0x00000000003f782f */ /* 0x000fe20003800000 */
[----:B------:R-:W-:Y:S01]  /*0030*/  BSSY B0, `(.L_x_0) ;  /* 0x000000f000007945 */ /* 0x000fe20003800000 */
[--C-:B0-----:R-:W-:Y:S02]  /*0040*/  SHF.R.U32.HI R0, RZ, 0x5, R9.reuse ;  /* 0x00000005ff007819 */ /* 0x101fe40000011609 */
[----:B------:R-:W-:-:S03]  /*0050*/  SHF.R.U32.HI R3, RZ, 0x7, R9 ;  /* 0x00000007ff037819 */ /* 0x000fc60000011609 */
[----:B------:R-:W0:Y:S04]  /*0060*/  SHFL.IDX PT, R2, R0, RZ, 0x1f ;  /* 0x00001fff00027589 */ /* 0x000e2800000e0000 */
[----:B------:R1:W2:Y:S01]  /*0070*/  SHFL.IDX PT, R7, R3, RZ, 0x1f ;  /* 0x00001fff03077589 */ /* 0x0002a200000e0000 */
[----:B0-----:R-:W-:-:S13]  /*0080*/  ISETP.NE.OR P0, PT, R2, RZ, !P0 ;  /* 0x000000ff0200720c */ /* 0x001fda0004705670 */
[----:B-12---:R-:W-:Y:S05]  /*0090*/  @P0 BRA `(.L_x_1) ;  /* 0x0000000000200947 */ /* 0x006fea0003800000 */
[----:B------:R-:W-:Y:S02]  /*00a0*/  ULDC.64 UR4, c[0x0][0x198] ;  /* 0x0000660000047ab9 */ /* 0x000fe40000000a00 */
[----:B------:R-:W-:Y:S02]  /*00b0*/  UIADD3 UR6, UP0, UR4, 0xf0, URZ ;  /* 0x000000f004067890 */ /* 0x000fe4000ff1e03f */
[----:B------:R-:W-:Y:S02]  /*00c0*/  UIADD3 UR4, UP1, UR4, 0x1f0, URZ ;  /* 0x000001f004047890 */ /* 0x000fe4000ff3e03f */
[----:B------:R-:W-:Y:S02]  /*00d0*/  UIADD3.X UR7, URZ, UR5, URZ, UP0, !UPT ;  /* 0x000000053f077290 */ /* 0x000fe400087fe43f */
[----:B------:R-:W-:-:S07]  /*00e0*/  UIADD3.X UR5, URZ, UR5, URZ, UP1, !UPT ;  /* 0x000000053f057290 */ /* 0x000fce0008ffe43f */
[----:B------:R0:W-:Y:S02]  /*00f0*/  UTMACCTL.PF [UR6] ;  /* 0x00000000060079b9 */ /* 0x0001e40008040000 */
[----:B------:R0:W-:Y:S02]  /*0100*/  UTMACCTL.PF [UR4] ;  /* 0x00000000040079b9 */ /* 0x0001e40008040000 */
[----:B0-----:R-:W-:Y:S01]  /*0110*/  NOP ;  /* 0x0000000000007918 */ /* 0x001fe20000000000 */
.L_x_1:
[----:B------:R-:W-:Y:S05]  /*0120*/  BSYNC B0 ;  /* 0x0000000000007941 */ /* 0x000fea0003800000 */
.L_x_0:
[----:B------:R-:W0:Y:S01]  /*0130*/  SHFL.IDX PT, R0, R0, RZ, 0x1f ;  /* 0x00001fff00007589 */ /* 0x000e2200000e0000 */
[----:B------:R-:W-:-:S04]  /*0140*/  SHF.R.S32.HI R3, RZ, 0x1f, R2 ;  /* 0x0000001fff037819 */ /* 0x000fc80000011402 */
[----:B------:R-:W-:Y:S02]  /*0150*/  LEA.HI R3, R3, R2, RZ, 0x2 ;  /* 0x0000000203037211 */ /* 0x000fe400078f10ff */
[----:B0-----:R-:W-:-:S13]  /*0160*/  ISETP.NE.AND P0, PT, R0, RZ, PT ;  /* 0x000000ff0000720c */ /* 0x001fda0003f05270 */
[----:B------:R-:W-:Y:S05]  /*0170*/  @P0 BRA `(.L_x_2) ;  /* 0x00000000009c0947 */ /* 0x000fea0003800000 */
[----:B------:R-:W-:Y:S01]  /*0180*/  ELECT P0, URZ, PT ;  /* 0x00000000003f782f */ /* 0x000fe20003800000 */
[----:B------:R-:W-:-:S12]  /*0190*/  BSSY B0, `(.L_x_2) ;  /* 0x0000025000007945 */ /* 0x000fd80003800000 */
[----:B------:R-:W-:Y:S05]  /*01a0*/  @!P0 BRA `(.L_x_3) ;  /* 0x00000000008c8947 */ /* 0x000fea0003800000 */
[----:B------:R-:W0:Y:S01]  /*01b0*/  S2UR UR8, SR_CgaCtaId ;  /* 0x00000000000879c3 */ /* 0x000e220000008800 */
[----:B------:R-:W-:Y:S01]  /*01c0*/  UMOV UR4, 0x400 ;  /* 0x0000040000047882 */ /* 0x000fe20000000000 */
[----:B------:R-:W-:Y:S01]  /*01d0*/  UMOV UR5, 0x1 ;  /* 0x0000000100057882 */ /* 0x000fe20000000000 */
[----:B------:R-:W-:Y:S02]  /*01e0*/  UMOV UR6, 0x80 ;  /* 0x0000008000067882 */ /* 0x000fe40000000000 */
[----:B------:R-:W-:-:S04]  /*01f0*/  UIADD3 UR6, -UR6, 0x100000, URZ ;  /* 0x0010000006067890 */ /* 0x000fc8000fffe13f */
[----:B------:R-:W-:Y:S02]  /*0200*/  USHF.L.U32 UR7, UR6, 0xb, URZ ;  /* 0x0000000b06077899 */ /* 0x000fe4000800063f */
[----:B------:R-:W-:Y:S02]  /*0210*/  USHF.L.U32 UR6, UR6, 0x1, URZ ;  /* 0x0000000106067899 */ /* 0x000fe4000800063f */
[----:B0-----:R-:W-:Y:S02]  /*0220*/  ULEA UR8, UR8, UR4, 0x18 ;  /* 0x0000000408087291 */ /* 0x001fe4000f8ec03f */
[----:B------:R-:W-:-:S04]  /*0230*/  UIADD3 UR4, -UR5, 0x100000, URZ ;  /* 0x0010000005047890 */ /* 0x000fc8000fffe13f */
[----:B------:R-:W-:Y:S02]  /*0240*/  USHF.L.U32 UR5, UR4, 0xb, URZ ;  /* 0x0000000b04057899 */ /* 0x000fe4000800063f */
[----:B------:R-:W-:Y:S01]  /*0250*/  USHF.L.U32 UR4, UR4, 0x1, URZ ;  /* 0x0000000104047899 */ /* 0x000fe2000800063f */
[----:B------:R-:W0:Y:S11]  /*0260*/  FENCE.VIEW.ASYNC.S ;  /* 0x00000000000073c6 */ /* 0x000e360000000000 */
[----:B0-----:R0:W1:Y:S01]  /*0270*/  SYNCS.EXCH.64 URZ, [UR8+0x37000], UR4 ;  /* 0x03700004083f75b2 */ /* 0x0010620008000100 */
[----:B------:R0:W2:Y:S01]  /*0280*/  SYNCS.EXCH.64 URZ, [UR8+0x37058], UR6 ;  /* 0x03705806083f75b2 */ /* 0x0000a20008000100 */
[----:B------:R0:W3:Y:S01]  /*0290*/  SYNCS.EXCH.64 URZ, [UR8+0x37008], UR4 ;  /* 0x03700804083f75b2 */ /* 0x0000e20008000100 */
[----:B------:R0:W4:Y:S01]  /*02a0*/  SYNCS.EXCH.64 URZ, [UR8+0x37060], UR6 ;  /* 0x03706006083f75b2 */ /* 0x0001220008000100 */
[----:B------:R0:W0:Y:S01]  /*02b0*/  SYNCS.EXCH.64 URZ, [UR8+0x37010], UR4 ;  /* 0x03701004083f75b2 */ /* 0x0000220008000100 */
        /* <DEDUP_REMOVED lines=17> */
[----:B------:R-:W-:Y:S01]  /*03d0*/  NOP ;  /* 0x0000000000007918 */ /* 0x000fe20000000000 */
.L_x_3:
[----:B0-----:R-:W-:Y:S05]  /*03e0*/  BSYNC B0 ;  /* 0x0000000000007941 */ /* 0x001fea0003800000 */
.L_x_2:
[----:B------:R-:W-:Y:S01]  /*03f0*/  ULDC.64 UR4, c[0x0][0x598] ;  /* 0x0001660000047ab9 */ /* 0x000fe20000000a00 */
[----:B------:R-:W-:Y:S01]  /*0400*/  LOP3.LUT R3, R3, 0xfffffffc, RZ, 0xc0, !PT ;  /* 0xfffffffc03037812 */ /* 0x000fe200078ec0ff */
[----:B------:R-:W-:Y:S01]  /*0410*/  NOP ;  /* 0x0000000000007918 */ /* 0x000fe20000000000 */
[----:B------:R-:W-:Y:S01]  /*0420*/  ISETP.NE.U32.AND P0, PT, RZ, UR4, PT ;  /* 0x00000004ff007c0c */ /* 0x000fe2000bf05070 */
[----:B------:R-:W-:Y:S01]  /*0430*/  NOP ;  /* 0x0000000000007918 */ /* 0x000fe20000000000 */
[----:B------:R-:W-:Y:S01]  /*0440*/  SHF.R.S32.HI R0, RZ, 0x1f, R9 ;  /* 0x0000001fff007819 */ /* 0x000fe20000011409 */
[----:B------:R-:W-:Y:S01]  /*0450*/  IMAD.IADD R6, R2, 0x1, -R3 ;  /* 0x0000000102067824 */ /* 0x000fe200078e0a03 */
[----:B-1234-:R-:W-:Y:S01]  /*0460*/  BAR.SYNC.DEFER_BLOCKING 0x0 ;  /* 0x0000000000007b1d */ /* 0x01efe20000010000 */
[----:B------:R-:W-:Y:S02]  /*0470*/  ISETP.NE.AND.EX P0, PT, RZ, UR5, PT, P0 ;  /* 0x00000005ff007c0c */ /* 0x000fe4000bf05300 */
[----:B------:R-:W-:-:S02]  /*0480*/  LEA.HI R0, R0, R9, RZ, 0x7 ;  /* 0x0000000900007211 */ /* 0x000fc400078f38ff */
[C---:B------:R-:W-:Y:S01]  /*0490*/  LOP3.LUT P1, RZ, R7.reuse, R6, RZ, 0xfc, !PT ;  /* 0x0000000607ff7212 */ /* 0x040fe2000782fcff */
[----:B------:R-:W-:Y:S01]  /*04a0*/  ULDC.64 UR12, c[0x0][0x208] ;  /* 0x00008200000c7ab9 */ /* 0x000fe20000000a00 */
[----:B------:R-:W-:Y:S02]  /*04b0*/  LOP3.LUT R0, R0, 0xffffff80, RZ, 0xc0, !PT ;  /* 0xffffff8000007812 */ /* 0x000fe400078ec0ff */
[----:B------:R-:W-:Y:S02]  /*04c0*/  ISETP.NE.AND P2, PT, R7, 0x1, PT ;  /* 0x000000010700780c */ /* 0x000fe40003f45270 */
[----:B------:R-:W-:Y:S01]  /*04d0*/  SEL R2, RZ, 0x1, P1 ;  /* 0x00000001ff027807 */ /* 0x000fe20000800000 */
[----:B------:R-:W-:-:S03]  /*04e0*/  IMAD.IADD R0, R9, 0x1, -R0 ;  /* 0x0000000109007824 */ /* 0x000fc600078e0a00 */
[----:B------:R-:W-:Y:S01]  /*04f0*/  SEL R2, R2, 0x2, P2 ;  /* 0x0000000202027807 */ /* 0x000fe20001000000 */
[----:B------:R-:W-:Y:S06]  /*0500*/  @!P0 BRA `(.L_x_4) ;  /* 0x00000000001c8947 */ /* 0x000fec0003800000 */
[----:B------:R-:W0:Y:S02]  /*0510*/  LDC.64 R4, c[0x0][0x598] ;  /* 0x00016600ff047b82 */ /* 0x000e240000000a00 */
[----:B0-----:R-:W2:Y:S02]  /*0520*/  LDG.E.64 R4, desc[UR12][R4.64] ;  /* 0x0000000c04047981 */ /* 0x001ea4000c1e1b00 */
[----:B--2---:R-:W-:-:S04]  /*0530*/  ISETP.NE.U32.AND P0, PT, R4, RZ, PT ;  /* 0x000000ff0400720c */ /* 0x004fc80003f05070 */
[----:B------:R-:W-:-:S13]  /*0540*/  ISETP.NE.AND.EX P0, PT, R5, RZ, PT, P0 ;  /* 0x000000ff0500720c */ /* 0x000fda0003f05300 */
[----:B------:R-:W-:Y:S05]  /*0550*/  @!P0 BRA `(.L_x_4) ;  /* 0x0000000000088947 */ /* 0x000fea0003800000 */
[----:B------:R2:W5:Y:S01]  /*0560*/  LD.E R11, desc[UR12][R4.64] ;  /* 0x0000000c040b7980 */ /* 0x000562000c101900 */
[----:B------:R-:W-:Y:S05]  /*0570*/  BRA `(.L_x_5) ;  /* 0x0000000000207947 */ /* 0x000fea0003800000 */
.L_x_4:
[----:B------:R-:W-:Y:S02]  /*0580*/  ULDC.64 UR4, c[0x0][0x588] ;  /* 0x0001620000047ab9 */ /* 0x000fe40000000a00 */
[----:B------:R-:W-:-:S04]  /*0590*/  ISETP.NE.U32.AND P0, PT, RZ, UR4, PT ;  /* 0x00000004ff007c0c */ /* 0x000fc8000bf05070 */
[----:B------:R-:W-:-:S13]  /*05a0*/  ISETP.NE.AND.EX P0, PT, RZ, UR5, PT, P0 ;  /* 0x00000005ff007c0c */ /* 0x000fda000bf05300 */
[----:B------:R-:W-:Y:S05]  /*05b0*/  @!P0 BRA `(.L_x_6) ;  /* 0x00000000000c8947 */ /* 0x000fea0003800000 */
[----:B------:R-:W0:Y:S02]  /*05c0*/  LDC.64 R4, c[0x0][0x588] ;  /* 0x00016200ff047b82 */ /* 0x000e240000000a00 */
[----:B0-----:R0:W5:Y:S01]  /*05d0*/  LDG.E R11, desc[UR12][R4.64] ;  /* 0x0000000c040b7981 */ /* 0x001162000c1e1900 */
[----:B------:R-:W-:Y:S05]  /*05e0*/  BRA `(.L_x_5) ;  /* 0x0000000000047947 */ /* 0x000fea0003800000 */
.L_x_6:
[----:B------:R-:W1:Y:S02]  /*05f0*/  LDC R11, c[0x0][0x580] ;  /* 0x00016000ff0b7b82 */ /* 0x000e640000000800 */
.L_x_5:
[----:B------:R-:W-:Y:S02]  /*0600*/  ULDC.64 UR4, c[0x0][0x5a0] ;  /* 0x0001680000047ab9 */ /* 0x000fe40000000a00 */
[----:B------:R-:W-:-:S04]  /*0610*/  ISETP.NE.U32.AND P0, PT, RZ, UR4, PT ;  /* 0x00000004ff007c0c */ /* 0x000fc8000bf05070 */
[----:B------:R-:W-:-:S13]  /*0620*/  ISETP.NE.AND.EX P0, PT, RZ, UR5, PT, P0 ;  /* 0x00000005ff007c0c */ /* 0x000fda000bf05300 */
[----:B------:R-:W-:Y:S05]  /*0630*/  @!P0 BRA `(.L_x_7) ;  /* 0x00000000001c8947 */ /* 0x000fea0003800000 */
[----:B0-2---:R-:W0:Y:S02]  /*0640*/  LDC.64 R4, c[0x0][0x5a0] ;  /* 0x00016800ff047b82 */ /* 0x005e240000000a00 */
[----:B0-----:R-:W2:Y:S02]  /*0650*/  LDG.E.64 R4, desc[UR12][R4.64] ;  /* 0x0000000c04047981 */ /* 0x001ea4000c1e1b00 */
[----:B--2---:R-:W-:-:S04]  /*0660*/  ISETP.NE.U32.AND P0, PT, R4, RZ, PT ;  /* 0x000000ff0400720c */ /* 0x004fc80003f05070 */
[----:B------:R-:W-:-:S13]  /*0670*/  ISETP.NE.AND.EX P0, PT, R5, RZ, PT, P0 ;  /* 0x000000ff0500720c */ /* 0x000fda0003f05300 */
[----:B------:R-:W-:Y:S05]  /*0680*/  @!P0 BRA `(.L_x_7) ;  /* 0x0000000000088947 */ /* 0x000fea0003800000 */
[----:B------:R0:W5:Y:S01]  /*0690*/  LD.E R14, desc[UR12][R4.64] ;  /* 0x0000000c040e7980 */ /* 0x000162000c101900 */
[----:B------:R-:W-:Y:S05]  /*06a0*/  BRA `(.L_x_8) ;  /* 0x0000000000207947 */ /* 0x000fea0003800000 */
.L_x_7:
[----:B------:R-:W-:Y:S02]  /*06b0*/  ULDC.64 UR4, c[0x0][0x590] ;  /* 0x0001640000047ab9 */ /* 0x000fe40000000a00 */
[----:B------:R-:W-:-:S04]  /*06c0*/  ISETP.NE.U32.AND P0, PT, RZ, UR4, PT ;  /* 0x00000004ff007c0c */ /* 0x000fc8000bf05070 */
[----:B------:R-:W-:-:S13]  /*06d0*/  ISETP.NE.AND.EX P0, PT, RZ, UR5, PT, P0 ;  /* 0x00000005ff007c0c */ /* 0x000fda000bf05300 */
[----:B------:R-:W-:Y:S05]  /*06e0*/  @!P0 BRA `(.L_x_9) ;  /* 0x00000000000c8947 */ /* 0x000fea0003800000 */
[----:B------:R-:W3:Y:S02]  /*06f0*/  LDC.64 R14, c[0x0][0x590] ;  /* 0x00016400ff0e7b82 */ /* 0x000ee40000000a00 */
[----:B---3--:R4:W5:Y:S01]  /*0700*/  LDG.E R14, desc[UR12][R14.64] ;  /* 0x0000000c0e0e7981 */ /* 0x008962000c1e1900 */
[----:B------:R-:W-:Y:S05]  /*0710*/  BRA `(.L_x_8) ;  /* 0x0000000000047947 */ /* 0x000fea0003800000 */
.L_x_9:
[----:B------:R-:W3:Y:S02]  /*0720*/  LDC R14, c[0x0][0x584] ;  /* 0x00016100ff0e7b82 */ /* 0x000ee40000000800 */
.L_x_8:
[----:B------:R-:W1:Y:S01]  /*0730*/  LDC R3, c[0x0][0x3c4] ;  /* 0x0000f100ff037b82 */ /* 0x000e620000000800 */
[----:B------:R-:W-:-:S07]  /*0740*/  ISETP.NE.AND P0, PT, R7, RZ, PT ;  /* 0x000000ff0700720c */ /* 0x000fce0003f05270 */
[----:B------:R-:W4:Y:S01]  /*0750*/  LDC.64 R12, c[0x0][0x3c8] ;  /* 0x0000f200ff0c7b82 */ /* 0x000f220000000a00 */
[----:B-1----:R-:W-:-:S05]  /*0760*/  VIADD R3, R3, 0x1f ;  /* 0x0000001f03037836 */ /* 0x002fca0000000000 */
[----:B0-2---:R-:W-:-:S04]  /*0770*/  SHF.R.S32.HI R4, RZ, 0x1f, R3 ;  /* 0x0000001fff047819 */ /* 0x005fc80000011403 */
[----:B------:R-:W-:-:S04]  /*0780*/  LEA.HI R4, R4, R3, RZ, 0x5 ;  /* 0x0000000304047211 */ /* 0x000fc800078f28ff */
[----:B------:R-:W-:-:S05]  /*0790*/  SHF.R.S32.HI R5, RZ, 0x5, R4 ;  /* 0x00000005ff057819 */ /* 0x000fca0000011404 */
[----:B----4-:R-:W-:-:S04]  /*07a0*/  IMAD R4, R5, R12, RZ ;  /* 0x0000000c05047224 */ /* 0x010fc800078e02ff */
[----:B------:R-:W-:Y:S01]  /*07b0*/  IMAD R3, R4, R13, RZ ;  /* 0x0000000d04037224 */ /* 0x000fe200078e02ff */
[----:B------:R-:W-:Y:S06]  /*07c0*/  @!P0 BRA `(.L_x_10) ;  /* 0x000000b000b48947 */ /* 0x000fec0003800000 */
[----:B------:R-:W-:-:S13]  /*07d0*/  ISETP.NE.AND P0, PT, R7, 0x1, PT ;  /* 0x000000010700780c */ /* 0x000fda0003f05270 */
[----:B------:R-:W-:Y:S05]  /*07e0*/  @P0 EXIT ;  /* 0x000000000000094d */ /* 0x000fea0003800000 */
[----:B------:R-:W-:Y:S01]  /*07f0*/  ISETP.GE.AND P0, PT, R3, 0x1, PT ;  /* 0x000000010300780c */ /* 0x000fe20003f06270 */
[----:B------:R-:W-:Y:S01]  /*0800*/  UMOV UR4, URZ ;  /* 0x0000003f00047c82 */ /* 0x000fe20008000000 */
[----:B------:R-:W-:Y:S02]  /*0810*/  CS2R R54, SRZ ;  /* 0x0000000000367805 */ /* 0x000fe4000001ff00 */
[----:B------:R-:W-:Y:S02]  /*0820*/  CS2R R120, SRZ ;  /* 0x0000000000787805 */ /* 0x000fe4000001ff00 */
[----:B------:R-:W-:Y:S02]  /*0830*/  CS2R R122, SRZ ;  /* 0x00000000007a7805 */ /* 0x000fe4000001ff00 */
[----:B------:R-:W-:Y:S02]  /*0840*/  CS2R R124, SRZ ;  /* 0x00000000007c7805 */ /* 0x000fe4000001ff00 */
[----:B------:R-:W-:-:S02]  /*0850*/  CS2R R126, SRZ ;  /* 0x00000000007e7805 */ /* 0x000fc4000001ff00 */
[----:B------:R-:W-:Y:S02]  /*0860*/  CS2R R128, SRZ ;  /* 0x0000000000807805 */ /* 0x000fe4000001ff00 */
        /* <DEDUP_REMOVED lines=57> */
[----:B------:R-:W-:Y:S01]  /*0c00*/  CS2R R52, SRZ ;  /* 0x0000000000347805 */ /* 0x000fe2000001ff00 */
[----:B------:R-:W-:Y:S06]  /*0c10*/  @!P0 BRA `(.L_x_11) ;  /* 0x0000000000e08947 */ /* 0x000fec0003800000 */
[----:B------:R-:W-:-:S04]  /*0c20*/  LOP3.LUT R4, R2, 0x1, RZ, 0xfc, !PT ;  /* 0x0000000102047812 */ /* 0x000fc800078efcff */
[----:B------:R-:W-:-:S13]  /*0c30*/  ISETP.NE.AND P1, PT, R4, 0x3, PT ;  /* 0x000000030400780c */ /* 0x000fda0003f25270 */
[----:B------:R-:W-:Y:S05]  /*0c40*/  @!P1 BRA `(.L_x_12) ;  /* 0x0000000000049947 */ /* 0x000fea0003800000 */
[----:B------:R-:W-:Y:S01]  /*0c50*/  BPT.TRAP 0x1 ;  /* 0x000000040000795c */ /* 0x000fe20000300000 */
.L_x_12:
[----:B------:R-:W0:Y:S01]  /*0c60*/  S2UR UR5, SR_CgaCtaId ;  /* 0x00000000000579c3 */ /* 0x000e220000008800 */
[----:B------:R-:W-:Y:S01]  /*0c70*/  SHF.L.U32 R4, RZ, 0x1f, RZ ;  /* 0x0000001fff047819 */ /* 0x000fe200000006ff */
[----:B------:R-:W-:Y:S02]  /*0c80*/  UMOV UR4, 0x400 ;  /* 0x0000040000047882 */ /* 0x000fe40000000000 */
[----:B0-----:R-:W-:-:S12]  /*0c90*/  ULEA UR4, UR5, UR4, 0x18 ;  /* 0x0000000405047291 */ /* 0x001fd8000f8ec03f */
.L_x_13:
[----:B0-----:R-:W-:-:S04]  /*0ca0*/  IMAD.U32 R5, RZ, RZ, UR4 ;  /* 0x00000004ff057e24 */ /* 0x001fc8000f8e00ff */
[----:B------:R0:W1:Y:S03]  /*0cb0*/  SYNCS.PHASECHK.TRANS64.TRYWAIT P1, [R5+URZ+0x37000], R4 ;  /* 0x03700004050075a7 */ /* 0x000066000802017f */
[----:B-1----:R-:W-:Y:S05]  /*0cc0*/  @!P1 NANOSLEEP.SYNCS 0x989680 ;  /* 0x009896800000995d */ /* 0x002fea0003900000 */
[----:B------:R-:W1:Y:S02]  /*0cd0*/  @!P1 SYNCS.PHASECHK.TRANS64 P1, [R5+URZ+0x37000], R4 ;  /* 0x03700004050095a7 */ /* 0x000e64000802007f */
[----:B-1----:R-:W-:Y:S05]  /*0ce0*/  @!P1 BRA `(.L_x_13) ;  /* 0xfffffffc00ec9947 */ /* 0x002fea000383ffff */
[----:B------:R-:W-:Y:S01]  /*0cf0*/  UIADD3 UR5, UR4, 0x2c000, URZ ;  /* 0x0002c00004057890 */ /* 0x000fe2000fffe03f */
[----:B------:R-:W-:Y:S01]  /*0d00*/  WARPGROUP.ARRIVE ;  /* 0x00000000000079c5 */ /* 0x000fe20000000000 */
[----:B------:R-:W-:Y:S02]  /*0d10*/  USHF.R.U32.HI UR4, URZ, 0x4, UR4 ;  /* 0x000000043f047899 */ /* 0x000fe40008011604 */
[----:B------:R-:W-:Y:S02]  /*0d20*/  USHF.R.U32.HI UR5, URZ, 0x4, UR5 ;  /* 0x000000043f057899 */ /* 0x000fe40008011605 */
[----:B------:R-:W-:Y:S02]  /*0d30*/  ULOP3.LUT UR4, UR4, 0x3fff, URZ, 0xc0, !UPT ;  /* 0x00003fff04047892 */ /* 0x000fe4000f8ec03f */
[----:B------:R-:W-:Y:S02]  /*0d40*/  ULOP3.LUT UR5, UR5, 0x3fff, URZ, 0xc0, !UPT ;  /* 0x00003fff05057892 */ /* 0x000fe4000f8ec03f */
[----:B------:R-:W-:-:S02]  /*0d50*/  ULOP3.LUT UR11, UR4, 0x10000, URZ, 0xfc, !UPT ;  /* 0x00010000040b7892 */ /* 0x000fc4000f8efc3f */
[----:B------:R-:W-:Y:S02]  /*0d60*/  ULOP3.LUT UR14, UR5, 0x10000, URZ, 0xfc, !UPT ;  /* 0x00010000050e7892 */ /* 0x000fe4000f8efc3f */
[----:B------:R-:W-:Y:S02]  /*0d70*/  UIADD3 UR8, UR11, 0x100, URZ ;  /* 0x000001000b087890 */ /* 0x000fe4000fffe03f */
[----:B------:R-:W-:Y:S02]  /*0d80*/  UIADD3 UR9, UR11, 0x200, URZ ;  /* 0x000002000b097890 */ /* 0x000fe4000fffe03f */
[----:B------:R-:W-:Y:S01]  /*0d90*/  UMOV UR4, UR11 ;  /* 0x0000000b00047c82 */ /* 0x000fe20008000000 */
[----:B------:R-:W-:Y:S01]  /*0da0*/  UMOV UR5, 0x80000020 ;  /* 0x8000002000057882 */ /* 0x000fe20000000000 */
[----:B------:R-:W-:Y:S01]  /*0db0*/  UMOV UR6, UR14 ;  /* 0x0000000e00067c82 */ /* 0x000fe20008000000 */
[----:B------:R-:W-:Y:S01]  /*0dc0*/  UMOV UR7, 0x80000020 ;  /* 0x8000002000077882 */ /* 0x000fe20000000000 */
[----:B------:R-:W-:Y:S01]  /*0dd0*/  UIADD3 UR10, UR11, 0x300, URZ ;  /* 0x000003000b0a7890 */ /* 0x000fe2000fffe03f */
[----:B------:R-:W-:Y:S01]  /*0de0*/  HGMMA.64x64x16.F32 R120, gdesc[UR4], RZ, !UPT ;  /* 0x00e00000047879f0 */ /* 0x000fe2000c7008ff */
        /* <DEDUP_REMOVED lines=12> */
[----:B------:R-:W-:-:S02]  /*0eb0*/  UIADD3 UR4, UR11, 0x2, URZ ;  /* 0x000000020b047890 */ /* 0x000fc4000fffe03f */
[----:B------:R-:W-:Y:S01]  /*0ec0*/  UIADD3 UR6, UR14, 0x2, URZ ;  /* 0x000000020e067890 */ /* 0x000fe2000fffe03f */
[----:B------:R-:W-:Y:S01]  /*0ed0*/  UMOV UR5, 0x80000020 ;  /* 0x8000002000057882 */ /* 0x000fe20000000000 */
[----:B------:R-:W-:-:S07]  /*0ee0*/  UMOV UR7, 0x80000020 ;  /* 0x8000002000077882 */ /* 0x000fce0000000000 */
[----:B------:R-:W-:Y:S01]  /*0ef0*/  HGMMA.64x64x16.F32 R120, gdesc[UR4], R120 ;  /* 0x00e00000047879f0 */ /* 0x000fe20008700878 */
[----:B------:R-:W-:Y:S01]  /*0f00*/  UMOV UR4, UR8 ;  /* 0x0000000800047c82 */ /* 0x000fe20008000000 */
[----:B------:R-:W-:Y:S02]  /*0f10*/  UMOV UR5, 0x80000020 ;  /* 0x8000002000057882 */ /* 0x000fe40000000000 */
[----:B------:R-:W-:Y:S01]  /*0f20*/  HGMMA.64x64x16.F32 R88, gdesc[UR4], R88 ;  /* 0x00e00000045879f0 */ /* 0x000fe20008700858 */
[----:B------:R-:W-:Y:S01]  /*0f30*/  UMOV UR4, UR9 ;  /* 0x0000000900047c82 */ /* 0x000fe20008000000 */
[----:B------:R-:W-:Y:S02]  /*0f40*/  UMOV UR5, 0x80000020 ;  /* 0x8000002000057882 */ /* 0x000fe40000000000 */
[----:B------:R-:W-:Y:S01]  /*0f50*/  HGMMA.64x64x16.F32 R56, gdesc[UR4], R56 ;  /* 0x00e00000043879f0 */ /* 0x000fe20008700838 */
[----:B------:R-:W-:Y:S01]  /*0f60*/  UMOV UR4, UR10 ;  /* 0x0000000a00047c82 */ /* 0x000fe20008000000 */
[----:B------:R-:W-:-:S02]  /*0f70*/  UMOV UR5, 0x80000020 ;  /* 0x8000002000057882 */ /* 0x000fc40000000000 */
[----:B------:R-:W-:Y:S01]  /*0f80*/  HGMMA.64x64x16.F32 R24, gdesc[UR4], R24, gsb0 ;  /* 0x00e00000041879f0 */ /* 0x000fe20008000818 */
[----:B------:R-:W-:-:S05]  /*0f90*/  UMOV UR4, 0x1 ;  /* 0x0000000100047882 */ /* 0x000fca0000000000 */
.L_x_11:
[----:B0-----:R-:W-:-:S05]  /*0fa0*/  VIMNMX R4, R3, 0x1, PT ;  /* 0x0000000103047848 */ /* 0x001fca0003fe0100 */
[----:B------:R-:W-:-:S05]  /*0fb0*/  IMAD.IADD R3, R3, 0x1, -R4 ;  /* 0x0000000103037824 */ /* 0x000fca00078e0a04 */
[----:B------:R-:W-:-:S13]  /*0fc0*/  ISETP.GE.AND P1, PT, R3, 0x1, PT ;  /* 0x000000010300780c */ /* 0x000fda0003f26270 */
[----:B------:R-:W-:Y:S05]  /*0fd0*/  @!P1 BRA `(.L_x_14) ;  /* 0x0000000400509947 */ /* 0x000fea0003800000 */
[----:B------:R-:W0:Y:S01]  /*0fe0*/  S2UR UR5, SR_CgaCtaId ;  /* 0x00000000000579c3 */ /* 0x000e220000008800 */
[----:B------:R-:W-:Y:S01]  /*0ff0*/  UMOV UR6, 0x400 ;  /* 0x0000040000067882 */ /* 0x000fe20000000000 */
[----:B------:R-:W-:Y:S01]  /*1000*/  LOP3.LUT R8, R2, 0x1, RZ, 0xfc, !PT ;  /* 0x0000000102087812 */ /* 0x000fe200078efcff */
[----:B------:R-:W-:Y:S01]  /*1010*/  IMAD.MOV.U32 R7, RZ, RZ, RZ ;  /* 0x000000ffff077224 */ /* 0x000fe200078e00ff */
[----:B------:R-:W-:Y:S01]  /*1020*/  UISETP.NE.U32.AND UP0, UPT, UR4, URZ, UPT ;  /* 0x0000003f0400728c */ /* 0x000fe2000bf05070 */
[----:B------:R-:W-:Y:S01]  /*1030*/  IMAD.MOV.U32 R4, RZ, RZ, R3 ;  /* 0x000000ffff047224 */ /* 0x000fe200078e0003 */
[----:B0-----:R-:W-:-:S04]  /*1040*/  ULEA UR6, UR5, UR6, 0x18 ;  /* 0x0000000605067291 */ /* 0x001fc8000f8ec03f */
[----:B------:R-:W-:Y:S02]  /*1050*/  UIADD3 UR5, UR6, 0x2c000, URZ ;  /* 0x0002c00006057890 */ /* 0x000fe4000fffe03f */
[----:B------:R-:W-:Y:S02]  /*1060*/  USHF.R.U32.HI UR7, URZ, 0x4, UR6 ;  /* 0x000000043f077899 */ /* 0x000fe40008011606 */
[----:B------:R-:W-:Y:S02]  /*1070*/  USHF.R.U32.HI UR5, URZ, 0x4, UR5 ;  /* 0x000000043f057899 */ /* 0x000fe40008011605 */
[----:B------:R-:W-:Y:S02]  /*1080*/  ULOP3.LUT UR7, UR7, 0x3fff, URZ, 0xc0, !UPT ;  /* 0x00003fff07077892 */ /* 0x000fe4000f8ec03f */
[----:B------:R-:W-:Y:S02]  /*1090*/  ULOP3.LUT UR5, UR5, 0x3fff, URZ, 0xc0, !UPT ;  /* 0x00003fff05057892 */ /* 0x000fe4000f8ec03f */
[----:B------:R-:W-:-:S02]  /*10a0*/  ULOP3.LUT UR19, UR7, 0x10000, URZ, 0xfc, !UPT ;  /* 0x0001000007137892 */ /* 0x000fc4000f8efc3f */
[----:B------:R-:W-:-:S03]  /*10b0*/  ULOP3.LUT UR18, UR5, 0x10000, URZ, 0xfc, !UPT ;  /* 0x0001000005127892 */ /* 0x000fc6000f8efc3f */
[----:B------:R-:W-:-:S09]  /*10c0*/  UMOV UR5, URZ ;  /* 0x0000003f00057c82 */ /* 0x000fd20008000000 */
.L_x_19:
[----:B------:R-:W-:-:S13]  /*10d0*/  ISETP.NE.AND P2, PT, R8, 0x3, PT ;  /* 0x000000030800780c */ /* 0x000fda0003f45270 */
[----:B0-----:R-:W-:Y:S05]  /*10e0*/  @!P2 BRA `(.L_x_15) ;  /* 0x000000000004a947 */ /* 0x001fea0003800000 */
[----:B------:R-:W-:Y:S01]  /*10f0*/  BPT.TRAP 0x1 ;  /* 0x000000040000795c */ /* 0x000fe20000300000 */
.L_x_15:
[----:B------:R-:W-:Y:S01]  /*1100*/  SHF.L.U32 R5, R7, 0x1f, RZ ;  /* 0x0000001f07057819 */ /* 0x000fe200000006ff */
[----:B------:R-:W-:-:S12]  /*1110*/  ULEA UR7, UR4, UR6, 0x3 ;  /* 0x0000000604077291 */ /* 0x000fd8000f8e183f */
.L_x_16:
[----:B0-----:R-:W-:-:S04]  /*1120*/  IMAD.U32 R6, RZ, RZ, UR7 ;  /* 0x00000007ff067e24 */ /* 0x001fc8000f8e00ff */
[----:B------:R0:W1:Y:S03]  /*1130*/  SYNCS.PHASECHK.TRANS64.TRYWAIT P1, [R6+URZ+0x37000], R5 ;  /* 0x03700005060075a7 */ /* 0x000066000802017f */
[----:B-1----:R-:W-:Y:S05]  /*1140*/  @!P1 NANOSLEEP.SYNCS 0x989680 ;  /* 0x009896800000995d */ /* 0x002fea0003900000 */
[----:B------:R-:W1:Y:S02]  /*1150*/  @!P1 SYNCS.PHASECHK.TRANS64 P1, [R6+URZ+0x37000], R5 ;  /* 0x03700005060095a7 */ /* 0x000e64000802007f */
[----:B-1----:R-:W-:Y:S05]  /*1160*/  @!P1 BRA `(.L_x_16) ;  /* 0xfffffffc00ec9947 */ /* 0x002fea000383ffff */
[----:B------:R-:W-:Y:S01]  /*1170*/  ULEA UR7, UR4, UR19, 0xa ;  /* 0x0000001304077291 */ /* 0x000fe2000f8e503f */
[----:B------:R-:W-:Y:S01]  /*1180*/  WARPGROUP.ARRIVE ;  /* 0x00000000000079c5 */ /* 0x000fe20000000000 */
[----:B------:R-:W-:Y:S02]  /*1190*/  ULEA UR14, UR4, UR18, 0x8 ;  /* 0x00000012040e7291 */ /* 0x000fe4000f8e403f */
[----:B------:R-:W-:Y:S02]  /*11a0*/  UIADD3 UR15, UR7, 0x100, URZ ;  /* 0x00000100070f7890 */ /* 0x000fe4000fffe03f */
[----:B------:R-:W-:Y:S02]  /*11b0*/  UIADD3 UR16, UR7, 0x200, URZ ;  /* 0x0000020007107890 */ /* 0x000fe4000fffe03f */
[----:B------:R-:W-:Y:S01]  /*11c0*/  UMOV UR8, UR7 ;  /* 0x0000000700087c82 */ /* 0x000fe20008000000 */
[----:B------:R-:W-:Y:S01]  /*11d0*/  UMOV UR9, 0x80000020 ;  /* 0x8000002000097882 */ /* 0x000fe20000000000 */
[----:B------:R-:W-:Y:S01]  /*11e0*/  UMOV UR10, UR14 ;  /* 0x0000000e000a7c82 */ /* 0x000fe20008000000 */
[----:B------:R-:W-:Y:S01]  /*11f0*/  UMOV UR11, 0x80000020 ;  /* 0x80000020000b7882 */ /* 0x000fe20000000000 */
[----:B------:R-:W-:Y:S01]  /*1200*/  UIADD3 UR17, UR7, 0x300, URZ ;  /* 0x0000030007117890 */ /* 0x000fe2000fffe03f */
[----:B------:R-:W-:Y:S01]  /*1210*/  HGMMA.64x64x16.F32 R120, gdesc[UR8], R120, UP0 ;  /* 0x00e00000087879f0 */ /* 0x000fe2000bf00878 */
[----:B------:R-:W-:Y:S01]  /*1220*/  UMOV UR8, UR15 ;  /* 0x0000000f00087c82 */ /* 0x000fe20008000000 */
[----:B------:R-:W-:Y:S01]  /*1230*/  UMOV UR9, 0x80000020 ;  /* 0x8000002000097882 */ /* 0x000fe20000000000 */
[----:B------:R-:W-:Y:S01]  /*1240*/  UIADD3 UR15, UR7, 0x202, URZ ;  /* 0x00000202070f7890 */ /* 0x000fe2000fffe03f */
[----:B------:R-:W-:Y:S01]  /*1250*/  HGMMA.64x64x16.F32 R88, gdesc[UR8], R88, UP0 ;  /* 0x00e00000085879f0 */ /* 0x000fe2000bf00858 */
[----:B------:R-:W-:Y:S01]  /*1260*/  UMOV UR8, UR16 ;  /* 0x0000001000087c82 */ /* 0x000fe20008000000 */
[----:B------:R-:W-:-:S02]  /*1270*/  UMOV UR9, 0x80000020 ;  /* 0x8000002000097882 */ /* 0x000fc40000000000 */
[----:B------:R-:W-:Y:S01]  /*1280*/  HGMMA.64x64x16.F32 R56, gdesc[UR8], R56, UP0 ;  /* 0x00e00000083879f0 */ /* 0x000fe2000bf00838 */
[----:B------:R-:W-:Y:S01]  /*1290*/  UMOV UR8, UR17 ;  /* 0x0000001100087c82 */ /* 0x000fe20008000000 */
[----:B------:R-:W-:Y:S02]  /*12a0*/  UMOV UR9, 0x80000020 ;  /* 0x8000002000097882 */ /* 0x000fe40000000000 */
[----:B------:R-:W-:Y:S01]  /*12b0*/  HGMMA.64x64x16.F32 R24, gdesc[UR8], R24, UP0 ;  /* 0x00e00000081879f0 */ /* 0x000fe2000bf00818 */
[----:B------:R-:W-:Y:S02]  /*12c0*/  UIADD3 UR8, UR7, 0x2, URZ ;  /* 0x0000000207087890 */ /* 0x000fe4000fffe03f */
[----:B------:R-:W-:Y:S02]  /*12d0*/  UIADD3 UR10, UR14, 0x2, URZ ;  /* 0x000000020e0a7890 */ /* 0x000fe4000fffe03f */
[----:B------:R-:W-:Y:S01]  /*12e0*/  UIADD3 UR14, UR7, 0x102, URZ ;  /* 0x00000102070e7890 */ /* 0x000fe2000fffe03f */
[----:B------:R-:W-:Y:S01]  /*12f0*/  UMOV UR9, 0x80000020 ;  /* 0x8000002000097882 */ /* 0x000fe20000000000 */
[----:B------:R-:W-:Y:S01]  /*1300*/  UMOV UR11, 0x80000020 ;  /* 0x80000020000b7882 */ /* 0x000fe20000000000 */
[----:B------:R-:W-:-:S04]  /*1310*/  UIADD3 UR7, UR7, 0x302, URZ ;  /* 0x0000030207077890 */ /* 0x000fc8000fffe03f */
        /* <DEDUP_REMOVED lines=9> */
[----:B------:R-:W-:Y:S03]  /*13b0*/  HGMMA.64x64x16.F32 R24, gdesc[UR8], R24, gsb0 ;  /* 0x00e00000081879f0 */ /* 0x000fe60008000818 */
[----:B------:R-:W-:Y:S02]  /*13c0*/  WARPGROUP.DEPBAR.LE gsb0, 0x1 ;  /* 0x00008000000079c5 */ /* 0x000fe40000010100 */
[----:B------:R-:W-:Y:S05]  /*13d0*/  @!P2 BRA `(.L_x_17) ;  /* 0x000000000004a947 */ /* 0x000fea0003800000 */
[----:B------:R-:W-:Y:S01]  /*13e0*/  BPT.TRAP 0x1 ;  /* 0x000000040000795c */ /* 0x000fe20000300000 */
.L_x_17:
[----:B------:R-:W-:Y:S01]  /*13f0*/  ULEA UR7, UR5, UR6, 0x3 ;  /* 0x0000000605077291 */ /* 0x000fe2000f8e183f */
[----:B------:R-:W-:-:S03]  /*1400*/  ISETP.GT.U32.AND P1, PT, R2, 0x1, PT ;  /* 0x000000010200780c */ /* 0x000fc60003f24070 */
[----:B------:R-:W-:-:S04]  /*1410*/  UIADD3 UR7, UR7, 0x37058, URZ ;  /* 0x0003705807077890 */ /* 0x000fc8000fffe03f */
[----:B------:R-:W-:-:S09]  /*1420*/  UPRMT UR7, URZ, 0x654, UR7 ;  /* 0x000006543f077896 */ /* 0x000fd20008000007 */
[----:B------:R-:W-:Y:S01]  /*1430*/  SYNCS.ARRIVE.TRANS64.RED.A1T0 RZ, [UR7], RZ ;  /* 0x000000ffffff79a7 */ /* 0x000fe20008100407 */
[----:B------:R-:W-:Y:S05]  /*1440*/  @P1 BRA `(.L_x_18) ;  /* 0x0000000000041947 */ /* 0x000fea0003800000 */
[----:B------:R-:W-:Y:S01]  /*1450*/  BPT.TRAP 0x1 ;  /* 0x000000040000795c */ /* 0x000fe20000300000 */
.L_x_18:
[----:B------:R-:W-:Y:S01]  /*1460*/  UIADD3 UR4, UR4, 0x1, URZ ;  /* 0x0000000104047890 */ /* 0x000fe2000fffe03f */
[C---:B------:R-:W-:Y:S01]  /*1470*/  ISETP.GT.AND P1, PT, R4.reuse, 0x1, PT ;  /* 0x000000010400780c */ /* 0x040fe20003f24270 */
[----:B------:R-:W-:Y:S01]  /*1480*/  UIADD3 UR5, UR5, 0x1, URZ ;  /* 0x0000000105057890 */ /* 0x000fe2000fffe03f */
[----:B------:R-:W-:Y:S01]  /*1490*/  VIADD R4, R4, 0xffffffff ;  /* 0xffffffff04047836 */ /* 0x000fe20000000000 */
[----:B------:R-:W-:Y:S02]  /*14a0*/  UISETP.NE.AND UP0, UPT, UR4, 0xb, UPT ;  /* 0x0000000b0400788c */ /* 0x000fe4000bf05270 */
[----:B------:R-:W-:Y:S02]  /*14b0*/  UISETP.NE.AND UP1, UPT, UR5, 0xb, UPT ;  /* 0x0000000b0500788c */ /* 0x000fe4000bf25270 */
[----:B------:R-:W-:Y:S02]  /*14c0*/  USEL UR7, URZ, 0x1, UP0 ;  /* 0x000000013f077887 */ /* 0x000fe40008000000 */
[----:B------:R-:W-:-:S02]  /*14d0*/  USEL UR4, UR4, URZ, UP0 ;  /* 0x0000003f04047287 */ /* 0x000fc40008000000 */
[----:B------:R-:W-:Y:S02]  /*14e0*/  USEL UR5, UR5, URZ, UP1 ;  /* 0x0000003f05057287 */ /* 0x000fe40008800000 */
[----:B------:R-:W-:Y:S01]  /*14f0*/  UPLOP3.LUT UP0, UPT, UPT, UPT, UPT, 0x80, 0x0 ;  /* 0x000000000000789c */ /* 0x000fe20003f0f070 */
[----:B------:R-:W-:Y:S01]  /*1500*/  LOP3.LUT R7, R7, UR7, RZ, 0x3c, !PT ;  /* 0x0000000707077c12 */ /* 0x000fe2000f8e3cff */
[----:B------:R-:W-:Y:S09]  /*1510*/  @P1 BRA `(.L_x_19) ;  /* 0xfffffff800ec1947 */ /* 0x000ff2000383ffff */
.L_x_14:
[----:B------:R-:W-:Y:S02]  /*1520*/  WARPGROUP.DEPBAR.LE gsb0, 0x0 ;  /* 0x00008000000079c5 */ /* 0x000fe40000010000 */
[----:B------:R-:W-:Y:S05]  /*1530*/  @!P0 BRA `(.L_x_20) ;  /* 0x0000000000448947 */ /* 0x000fea0003800000 */
[----:B------:R-:W-:-:S04]  /*1540*/  LOP3.LUT R4, R2, 0x1, RZ, 0xfc, !PT ;  /* 0x0000000102047812 */ /* 0x000fc800078efcff */
[----:B------:R-:W-:-:S13]  /*1550*/  ISETP.NE.AND P0, PT, R4, 0x3, PT ;  /* 0x000000030400780c */ /* 0x000fda0003f05270 */
[----:B------:R-:W-:Y:S05]  /*1560*/  @!P0 BRA `(.L_x_21) ;  /* 0x0000000000048947 */ /* 0x000fea0003800000 */
[----:B------:R-:W-:Y:S01]  /*1570*/  BPT.TRAP 0x1 ;  /* 0x000000040000795c */ /* 0x000fe20000300000 */
.L_x_21:
[----:B0-----:R-:W0:Y:S01]  /*1580*/  S2R R6, SR_CgaCtaId ;  /* 0x0000000000067919 */ /* 0x001e220000008800 */
[----:B------:R-:W-:Y:S01]  /*1590*/  IMAD.WIDE.U32 R4, R3, -0x45d1745d, RZ ;  /* 0xba2e8ba303047825 */ /* 0x000fe200078e00ff */
[----:B------:R-:W-:-:S04]  /*15a0*/  ISETP.GT.U32.AND P0, PT, R2, 0x1, PT ;  /* 0x000000010200780c */ /* 0x000fc80003f04070 */
[----:B------:R-:W-:Y:S02]  /*15b0*/  SHF.R.U32.HI R4, RZ, 0x3, R5 ;  /* 0x00000003ff047819 */ /* 0x000fe40000011605 */
[----:B------:R-:W-:-:S03]  /*15c0*/  MOV R5, 0x400 ;  /* 0x0000040000057802 */ /* 0x000fc60000000f00 */
[----:B------:R-:W-:Y:S01]  /*15d0*/  IMAD R3, R4, -0xb, R3 ;  /* 0xfffffff504037824 */ /* 0x000fe200078e0203 */
[----:B0-----:R-:W-:-:S05]  /*15e0*/  LEA R6, R6, R5, 0x18 ;  /* 0x0000000506067211 */ /* 0x001fca00078ec0ff */
[----:B------:R-:W-:-:S04]  /*15f0*/  IMAD R3, R3, 0x8, R6 ;  /* 0x0000000803037824 */ /* 0x000fc800078e0206 */
[----:B------:R-:W-:-:S05]  /*1600*/  VIADD R3, R3, 0x37058 ;  /* 0x0003705803037836 */ /* 0x000fca0000000000 */
[----:B------:R-:W-:-:S04]  /*1610*/  PRMT R3, RZ, 0x654, R3 ;  /* 0x00000654ff037816 */ /* 0x000fc80000000003 */
[----:B------:R1:W-:Y:S01]  /*1620*/  SYNCS.ARRIVE.TRANS64.RED.A1T0 RZ, [R3+URZ], RZ ;  /* 0x000000ff03ff79a7 */ /* 0x0003e2000810043f */
[----:B------:R-:W-:Y:S05]  /*1630*/  @P0 BRA `(.L_x_20) ;  /* 0x0000000000040947 */ /* 0x000fea0003800000 */
[----:B------:R-:W-:Y:S01]  /*1640*/  BPT.TRAP 0x1 ;  /* 0x000000040000795c */ /* 0x000fe20000300000 */
.L_x_20:
[----:B------:R-:W2:Y:S01]  /*1650*/  S2R R4, SR_CTAID.Y ;  /* 0x0000000000047919 */ /* 0x000ea20000002600 */
[----:B------:R-:W-:Y:S01]  /*1660*/  ULDC.64 UR4, c[0x0][0x280] ;  /* 0x0000a00000047ab9 */ /* 0x000fe20000000a00 */
[----:B-1----:R-:W-:Y:S01]  /*1670*/  SHF.R.S32.HI R3, RZ, 0x1f, R0 ;  /* 0x0000001fff037819 */ /* 0x002fe20000011400 */
[----:B------:R-:W1:Y:S03]  /*1680*/  S2R R9, SR_CTAID.X ;  /* 0x0000000000097919 */ /* 0x000e660000002500 */
[----:B------:R-:W-:-:S04]  /*1690*/  LEA.HI R2, R3, R0, RZ, 0x2 ;  /* 0x0000000003027211 */ /* 0x000fc800078f10ff */
[--C-:B0-----:R-:W-:Y:S02]  /*16a0*/  SHF.R.S32.HI R6, RZ, 0x2, R2.reuse ;  /* 0x00000002ff067819 */ /* 0x101fe40000011402 */
[----:B------:R-:W-:-:S04]  /*16b0*/  SHF.R.S32.HI R5, RZ, 0x1f, R2 ;  /* 0x0000001fff057819 */ /* 0x000fc80000011402 */
[----:B------:R-:W-:-:S04]  /*16c0*/  LEA.HI R5, R5, R6, RZ, 0x3 ;  /* 0x0000000605057211 */ /* 0x000fc800078f18ff */
[----:B------:R-:W-:Y:S01]  /*16d0*/  LOP3.LUT R7, R5, 0xfffffff8, RZ, 0xc0, !PT ;  /* 0xfffffff805077812 */ /* 0x000fe200078ec0ff */
[----:B--2---:R-:W-:Y:S02]  /*16e0*/  IMAD.SHL.U32 R4, R4, 0x40, RZ ;  /* 0x0000004004047824 */ /* 0x004fe400078e00ff */
[----:B-1----:R-:W-:-:S03]  /*16f0*/  IMAD.SHL.U32 R10, R9, 0x100, RZ ;  /* 0x00000100090a7824 */ /* 0x002fc600078e00ff */
[----:B------:R-:W-:-:S04]  /*1700*/  ISETP.GE.AND P0, PT, R4, UR5, PT ;  /* 0x0000000504007c0c */ /* 0x000fc8000bf06270 */
[----:B------:R-:W-:-:S13]  /*1710*/  ISETP.GE.OR P0, PT, R10, UR4, P0 ;  /* 0x000000040a007c0c */ /* 0x000fda0008706670 */
[----:B------:R-:W-:Y:S05]  /*1720*/  @P0 EXIT ;  /* 0x000000000000094d */ /* 0x000fea0003800000 */
[----:B------:R-:W0:Y:S01]  /*1730*/  LDC.64 R12, c[0x0][0x5d0] ;  /* 0x00017400ff0c7b82 */ /* 0x000e220000000a00 */
[----:B------:R-:W-:Y:S01]  /*1740*/  LOP3.LUT R5, R2, 0x7ffffffc, RZ, 0xc0, !PT ;  /* 0x7ffffffc02057812 */ /* 0x000fe200078ec0ff */
[----:B------:R-:W-:Y:S01]  /*1750*/  IMAD.IADD R2, R6, 0x1, -R7 ;  /* 0x0000000106027824 */ /* 0x000fe200078e0a07 */
[----:B------:R-:W-:Y:S02]  /*1760*/  LEA.HI R6, R3, R0, RZ, 0x5 ;  /* 0x0000000003067211 */ /* 0x000fe400078f28ff */
[----:B---3-5:R-:W-:Y:S01]  /*1770*/  FSETP.NEU.AND P1, PT, R14, RZ, PT ;  /* 0x000000ff0e00720b */ /* 0x028fe20003f2d000 */
[----:B------:R-:W-:Y:S01]  /*1780*/  IMAD.IADD R5, R0, 0x1, -R5 ;  /* 0x0000000100057824 */ /* 0x000fe200078e0a05 */
[----:B------:R-:W-:Y:S02]  /*1790*/  SHF.R.S32.HI R3, RZ, 0x1f, R2 ;  /* 0x0000001fff037819 */ /* 0x000fe40000011402 */
[----:B------:R-:W-:Y:S01]  /*17a0*/  SHF.R.S32.HI R15, RZ, 0x5, R6 ;  /* 0x00000005ff0f7819 */ /* 0x000fe20000011406 */
[----:B------:R-:W-:-:S02]  /*17b0*/  IMAD.SHL.U32 R5, R5, 0x2, RZ ;  /* 0x0000000205057824 */ /* 0x000fc400078e00ff */
[----:B------:R-:W-:-:S03]  /*17c0*/  IMAD.WIDE R8, R9, 0x100, R2 ;  /* 0x0000010009087825 */ /* 0x000fc600078e0202 */
[----:B------:R-:W-:Y:S01]  /*17d0*/  SHF.R.S32.HI R7, RZ, 0x1f, R5 ;  /* 0x0000001fff077819 */ /* 0x000fe20000011405 */
[C---:B------:R-:W-:Y:S01]  /*17e0*/  IMAD R3, R15.reuse, -0x10, -R10 ;  /* 0xfffffff00f037824 */ /* 0x040fe200078e0a0a */
[C---:B------:R-:W-:Y:S01]  /*17f0*/  IADD3 R6, P0, R4.reuse, R5, RZ ;  /* 0x0000000504067210 */ /* 0x040fe20007f1e0ff */
[----:B------:R-:W-:Y:S01]  /*1800*/  IMAD.WIDE R8, R15, 0x10, R8 ;  /* 0x000000100f087825 */ /* 0x000fe200078e0208 */
[----:B------:R-:W-:Y:S02]  /*1810*/  IADD3 R10, -R5, UR5, -R4 ;  /* 0x00000005050a7c10 */ /* 0x000fe4000fffe904 */
[----:B------:R-:W-:Y:S02]  /*1820*/  LEA.HI.X.SX32 R7, R4, R7, 0x1, P0 ;  /* 0x0000000704077211 */ /* 0x000fe400000f0eff */
[----:B------:R-:W-:Y:S01]  /*1830*/  IADD3 R0, R3, UR4, -R2 ;  /* 0x0000000403007c10 */ /* 0x000fe2000fffe802 */
[-C--:B0-----:R-:W-:Y:S01]  /*1840*/  IMAD R2, R9, R12.reuse, RZ ;  /* 0x0000000c09027224 */ /* 0x081fe200078e02ff */
[----:B------:R-:W-:Y:S01]  /*1850*/  ISETP.GT.AND P3, PT, R10, RZ, PT ;  /* 0x000000ff0a00720c */ /* 0x000fe20003f64270 */
[----:B------:R-:W-:Y:S01]  /*1860*/  IMAD.WIDE.U32 R18, R8, R12, R6 ;  /* 0x0000000c08127225 */ /* 0x000fe200078e0006 */
[----:B------:R-:W-:-:S02]  /*1870*/  SHF.L.U64.HI R15, R12, 0x3, R13 ;  /* 0x000000030c0f7819 */ /* 0x000fc4000001020d */
[----:B------:R-:W-:Y:S01]  /*1880*/  P2R R3, PR, RZ, 0x8 ;  /* 0x00000008ff037803 */ /* 0x000fe20000000000 */
[----:B------:R-:W-:Y:S01]  /*1890*/  IMAD R21, R8, R13, R2 ;  /* 0x0000000d08157224 */ /* 0x000fe200078e0202 */
[----:B------:R-:W-:Y:S01]  /*18a0*/  ISETP.GT.AND P0, PT, R0, RZ, P3 ;  /* 0x000000ff0000720c */ /* 0x000fe20001f04270 */
[----:B------:R-:W-:Y:S02]  /*18b0*/  IMAD.SHL.U32 R16, R12, 0x8, RZ ;  /* 0x000000080c107824 */ /* 0x000fe400078e00ff */
[----:B------:R-:W-:Y:S01]  /*18c0*/  IMAD.IADD R21, R19, 0x1, R21 ;  /* 0x0000000113157824 */ /* 0x000fe200078e0215 */
[----:B------:R-:W-:Y:S09]  /*18d0*/  @!P1 BRA `(.L_x_22) ;  /* 0x0000006c00cc9947 */ /* 0x000ff20003800000 */
[----:B------:R-:W-:Y:S01]  /*18e0*/  ULDC.64 UR4, c[0x0][0x5b0] ;  /* 0x00016c0000047ab9 */ /* 0x000fe20000000a00 */
[----:B------:R-:W-:Y:S01]  /*18f0*/  ULDC.64 UR8, c[0x0][0x5a8] ;  /* 0x00016a0000087ab9 */ /* 0x000fe20000000a00 */
[----:B------:R-:W-:Y:S01]  /*1900*/  IMAD R17, R9, UR4, RZ ;  /* 0x0000000409117c24 */ /* 0x000fe2000f8e02ff */
[----:B------:R-:W-:Y:S01]  /*1910*/  ULDC.64 UR6, c[0x0][0x5c8] ;  /* 0x0001720000067ab9 */ /* 0x000fe20000000a00 */
[----:B------:R-:W-:-:S04]  /*1920*/  IMAD.WIDE.U32 R2, R8, UR4, R6 ;  /* 0x0000000408027c25 */ /* 0x000fc8000f8e0006 */
[----:B------:R-:W-:Y:S01]  /*1930*/  IMAD R17, R8, UR5, R17 ;  /* 0x0000000508117c24 */ /* 0x000fe2000f8e0211 */
[----:B------:R-:W-:-:S03]  /*1940*/  LEA R4, P1, R2, UR8, 0x1 ;  /* 0x0000000802047c11 */ /* 0x000fc6000f8208ff */
[----:B------:R-:W-:-:S05]  /*1950*/  IMAD.IADD R3, R3, 0x1, R17 ;  /* 0x0000000103037824 */ /* 0x000fca00078e0211 */
[----:B------:R-:W-:-:S05]  /*1960*/  LEA.HI.X R5, R2, UR9, R3, 0x1, P1 ;  /* 0x0000000902057c11 */ /* 0x000fca00088f0c03 */
[----:B------:R-:W2:Y:S01]  /*1970*/  @P0 LDG.E.LTC128B.U16 R19, desc[UR12][R4.64] ;  /* 0x0000000c04130981 */ /* 0x000ea2000c1e1520 */
[----:B------:R-:W-:Y:S01]  /*1980*/  ISETP.GT.AND P6, PT, R10, 0x1, PT ;  /* 0x000000010a00780c */ /* 0x000fe20003fc4270 */
[----:B------:R-:W-:Y:S01]  /*1990*/  BSSY B0, `(.L_x_23) ;  /* 0x000000e000007945 */ /* 0x000fe20003800000 */
[----:B------:R-:W-:Y:S02]  /*19a0*/  LEA R2, P2, R18, UR6, 0x1 ;  /* 0x0000000612027c11 */ /* 0x000fe4000f8408ff */
[----:B------:R-:W-:Y:S01]  /*19b0*/  ISETP.GT.AND P1, PT, R0, RZ, P6 ;  /* 0x000000ff0000720c */ /* 0x000fe20003724270 */
[----:B--2---:R-:W-:-:S05]  /*19c0*/  HADD2.F32 R3, -RZ, R19.H0_H0 ;  /* 0x20000013ff037230 */ /* 0x004fca0000004100 */
[----:B------:R-:W-:-:S04]  /*19d0*/  FMUL R3, R3, R14 ;  /* 0x0000000e03037220 */ /* 0x000fc80000400000 */
[----:B------:R-:W-:-:S05]  /*19e0*/  FFMA R3, R120, R11, R3 ;  /* 0x0000000b78037223 */ /* 0x000fca0000000003 */
[----:B------:R-:W-:Y:S02]  /*19f0*/  F2FP.F16.F32.PACK_AB R20, RZ, R3 ;  /* 0x00000003ff14723e */ /* 0x000fe400000000ff */
[----:B------:R-:W-:Y:S02]  /*1a00*/  P2R R3, PR, RZ, 0x40 ;  /* 0x00000040ff037803 */ /* 0x000fe40000000000 */
[----:B------:R-:W-:Y:S02]  /*1a10*/  LEA.HI.X R3, R18, UR7, R21, 0x1, P2 ;  /* 0x0000000712037c11 */ /* 0x000fe400090f0c15 */
[----:B------:R-:W-:Y:S02]  /*1a20*/  PRMT R18, R20, 0x7610, R18 ;  /* 0x0000761014127816 */ /* 0x000fe40000000012 */
[----:B------:R-:W-:-:S03]  /*1a30*/  PRMT R20, R19, 0x7610, R20 ;  /* 0x0000761013147816 */ /* 0x000fc60000000014 */
[----:B------:R0:W-:Y:S01]  /*1a40*/  @P0 STG.E.U16 desc[UR12][R2.64], R18 ;  /* 0x0000001202000986 */ /* 0x0001e2000c10150c */
[----:B------:R-:W-:Y:S05]  /*1a50*/  @!P1 BRA `(.L_x_24) ;  /* 0x0000000000049947 */ /* 0x000fea0003800000 */
[----:B------:R1:W5:Y:S02]  /*1a60*/  LDG.E.LTC128B.U16 R20, desc[UR12][R4.64+0x2] ;  /* 0x0000020c04147981 */ /* 0x000364000c1e1520 */
.L_x_24:
[----:B------:R-:W-:Y:S05]  /*1a70*/  BSYNC B0 ;  /* 0x0000000000007941 */ /* 0x000fea0003800000 */
.L_x_23:
[----:B------:R-:W-:Y:S01]  /*1a80*/  USHF.L.U32 UR6, UR4, 0x3, URZ ;  /* 0x0000000304067899 */ /* 0x000fe2000800063f */
[----:B-----5:R-:W-:Y:S01]  /*1a90*/  HADD2.F32 R9, -RZ, R20.H0_H0 ;  /* 0x20000014ff097230 */ /* 0x020fe20000004100 */
[----:B------:R-:W-:Y:S01]  /*1aa0*/  USHF.L.U64.HI UR7, UR4, 0x3, UR5 ;  /* 0x0000000304077899 */ /* 0x000fe20008010205 */
[----:B------:R-:W-:-:S03]  /*1ab0*/  ISETP.GT.AND P0, PT, R0, 0x8, P3 ;  /* 0x000000080000780c */ /* 0x000fc60001f04270 */
[----:B0-----:R-:W-:Y:S02]  /*1ac0*/  IMAD.U32 R18, RZ, RZ, UR6 ;  /* 0x00000006ff127e24 */ /* 0x001fe4000f8e00ff */
[----:B------:R-:W-:Y:S01]  /*1ad0*/  FMUL R22, R9, R14 ;  /* 0x0000000e09167220 */ /* 0x000fe20000400000 */
[----:B------:R-:W-:-:S03]  /*1ae0*/  IMAD.U32 R19, RZ, RZ, UR7 ;  /* 0x00000007ff137e24 */ /* 0x000fc6000f8e00ff */
[----:B------:R-:W-:Y:S01]  /*1af0*/  FFMA R22, R121, R11, R22 ;  /* 0x0000000b79167223 */ /* 0x000fe20000000016 */
[----:B------:R-:W-:-:S04]  /*1b00*/  IMAD.WIDE.U32 R8, R8, UR4, R18 ;  /* 0x0000000408087c25 */ /* 0x000fc8000f8e0012 */
[----:B------:R-:W-:Y:S02]  /*1b10*/  F2FP.F16.F32.PACK_AB R22, RZ, R22 ;  /* 0x00000016ff16723e */ /* 0x000fe400000000ff */
[----:B------:R-:W-:-:S03]  /*1b20*/  IADD3 R6, P2, R6, R8, RZ ;  /* 0x0000000806067210 */ /* 0x000fc60007f5e0ff */
[----:B------:R0:W-:Y:S01]  /*1b30*/  @P1 STG.E.U16 desc[UR12][R2.64+0x2], R22 ;  /* 0x0000021602001986 */ /* 0x0001e2000c10150c */
[----:B------:R-:W-:Y:S02]  /*1b40*/  IADD3.X R7, R7, R17, R9, P2, !PT ;  /* 0x0000001107077210 */ /* 0x000fe400017fe409 */
[----:B------:R-:W-:-:S04]  /*1b50*/  LEA R8, P2, R6, UR8, 0x1 ;  /* 0x0000000806087c11 */ /* 0x000fc8000f8408ff */
[----:B------:R-:W-:-:S05]  /*1b60*/  LEA.HI.X R9, R6, UR9, R7, 0x1, P2 ;  /* 0x0000000906097c11 */ /* 0x000fca00090f0c07 */
[----:B------:R-:W2:Y:S01]  /*1b70*/  @P0 LDG.E.LTC128B.U16 R20, desc[UR12][R8.64] ;  /* 0x0000000c08140981 */ /* 0x000ea2000c1e1520 */
[C---:B------:R-:W-:Y:S01]  /*1b80*/  SHF.L.U64.HI R15, R16.reuse, 0x1, R15 ;  /* 0x00000001100f7819 */ /* 0x040fe2000001020f */
[----:B------:R-:W-:Y:S01]  /*1b90*/  BSSY B0, `(.L_x_25) ;  /* 0x000000b000007945 */ /* 0x000fe20003800000 */
[----:B------:R-:W-:Y:S02]  /*1ba0*/  LEA R6, P2, R16, R2, 0x1 ;  /* 0x0000000210067211 */ /* 0x000fe400078408ff */
[----:B------:R-:W-:Y:S01]  /*1bb0*/  ISETP.GT.AND P1, PT, R0, 0x8, P6 ;  /* 0x000000080000780c */ /* 0x000fe20003724270 */
[----:B--2---:R-:W-:-:S05]  /*1bc0*/  HADD2.F32 R7, -RZ, R20.H0_H0 ;  /* 0x20000014ff077230 */ /* 0x004fca0000004100 */
[----:B------:R-:W-:-:S04]  /*1bd0*/  FMUL R7, R7, R14 ;  /* 0x0000000e07077220 */ /* 0x000fc80000400000 */
[----:B------:R-:W-:-:S05]  /*1be0*/  FFMA R7, R122, R11, R7 ;  /* 0x0000000b7a077223 */ /* 0x000fca0000000007 */
[----:B------:R-:W-:Y:S01]  /*1bf0*/  F2FP.F16.F32.PACK_AB R16, RZ, R7 ;  /* 0x00000007ff10723e */ /* 0x000fe200000000ff */
[----:B------:R-:W-:-:S05]  /*1c00*/  IMAD.X R7, R15, 0x1, R3, P2 ;  /* 0x000000010f077824 */ /* 0x000fca00010e0603 */
[----:B------:R0:W-:Y:S01]  /*1c10*/  @P0 STG.E.U16 desc[UR12][R6.64], R16 ;  /* 0x0000001006000986 */ /* 0x0001e2000c10150c */
[----:B------:R-:W-:Y:S05]  /*1c20*/  @!P1 BRA `(.L_x_26) ;  /* 0x0000000000049947 */ /* 0x000fea0003800000 */
[----:B------:R2:W5:Y:S02]  /*1c30*/  LDG.E.LTC128B.U16 R20, desc[UR12][R8.64+0x2] ;  /* 0x0000020c08147981 */ /* 0x000564000c1e1520 */
.L_x_26:
[----:B------:R-:W-:Y:S05]  /*1c40*/  BSYNC B0 ;  /* 0x0000000000007941 */ /* 0x000fea0003800000 */
.L_x_25:
[----:B-----5:R-:W-:Y:S01]  /*1c50*/  HADD2.F32 R15, -RZ, R20.H0_H0 ;  /* 0x20000014ff0f7230 */ /* 0x020fe20000004100 */
[----:B------:R-:W-:Y:S01]  /*1c60*/  ISETP.GT.AND P3, PT, R10, 0x8, PT ;  /* 0x000000080a00780c */ /* 0x000fe20003f64270 */
[----:B------:R-:W-:Y:S03]  /*1c70*/  BSSY B0, `(.L_x_27) ;  /* 0x0000009000007945 */ /* 0x000fe60003800000 */
[----:B0-----:R-:W-:Y:S01]  /*1c80*/  FMUL R16, R15, R14 ;  /* 0x0000000e0f107220 */ /* 0x001fe20000400000 */
[----:B------:R-:W-:Y:S02]  /*1c90*/  ISETP.GT.AND P0, PT, R0, RZ, P3 ;  /* 0x000000ff0000720c */ /* 0x000fe40001f04270 */
[----:B------:R-:W-:Y:S01]  /*1ca0*/  P2R R15, PR, RZ, 0x8 ;  /* 0x00000008ff0f7803 */ /* 0x000fe20000000000 */
[----:B------:R-:W-:-:S05]  /*1cb0*/  FFMA R16, R123, R11, R16 ;  /* 0x0000000b7b107223 */ /* 0x000fca0000000010 */
[----:B------:R-:W-:-:S05]  /*1cc0*/  F2FP.F16.F32.PACK_AB R16, RZ, R16 ;  /* 0x00000010ff10723e */ /* 0x000fca00000000ff */
[----:B------:R0:W-:Y:S01]  /*1cd0*/  @P1 STG.E.U16 desc[UR12][R6.64+0x2], R16 ;  /* 0x0000021006001986 */ /* 0x0001e2000c10150c */
[----:B------:R-:W-:Y:S05]  /*1ce0*/  @!P0 BRA `(.L_x_28) ;  /* 0x0000000000048947 */ /* 0x000fea0003800000 */
[----:B------:R3:W5:Y:S02]  /*1cf0*/  LDG.E.LTC128B.U16 R20, desc[UR12][R4.64+0x10] ;  /* 0x0000100c04147981 */ /* 0x000764000c1e1520 */
.L_x_28:
[----:B------:R-:W-:Y:S05]  /*1d00*/  BSYNC B0 ;  /* 0x0000000000007941 */ /* 0x000fea0003800000 */
.L_x_27:
[----:B-----5:R-:W-:Y:S01]  /*1d10*/  HADD2.F32 R15, -RZ, R20.H0_H0 ;  /* 0x20000014ff0f7230 */ /* 0x020fe20000004100 */
[----:B------:R-:W-:Y:S01]  /*1d20*/  ISETP.GT.AND P2, PT, R10, 0x9, PT ;  /* 0x000000090a00780c */ /* 0x000fe20003f44270 */
[----:B------:R-:W-:Y:S03]  /*1d30*/  BSSY B0, `(.L_x_29) ;  /* 0x0000009000007945 */ /* 0x000fe60003800000 */
[----:B------:R-:W-:Y:S01]  /*1d40*/  FMUL R15, R15, R14 ;  /* 0x0000000e0f0f7220 */ /* 0x000fe20000400000 */
[----:B------:R-:W-:Y:S02]  /*1d50*/  ISETP.GT.AND P1, PT, R0, RZ, P2 ;  /* 0x000000ff0000720c */ /* 0x000fe40001724270 */
[----:B0-----:R-:W-:Y:S01]  /*1d60*/  P2R R16, PR, RZ, 0x4 ;  /* 0x00000004ff107803 */ /* 0x001fe20000000000 */
[----:B------:R-:W-:-:S05]  /*1d70*/  FFMA R15, R124, R11, R15 ;  /* 0x0000000b7c0f7223 */ /* 0x000fca000000000f */
[----:B------:R-:W-:-:S05]  /*1d80*/  F2FP.F16.F32.PACK_AB R15, RZ, R15 ;  /* 0x0000000fff0f723e */ /* 0x000fca00000000ff */
[----:B------:R0:W-:Y:S01]  /*1d90*/  @P0 STG.E.U16 desc[UR12][R2.64+0x10], R15 ;  /* 0x0000100f02000986 */ /* 0x0001e2000c10150c */
[----:B------:R-:W-:Y:S05]  /*1da0*/  @!P1 BRA `(.L_x_30) ;  /* 0x0000000000049947 */ /* 0x000fea0003800000 */
[----:B------:R4:W5:Y:S02]  /*1db0*/  LDG.E.LTC128B.U16 R20, desc[UR12][R4.64+0x12] ;  /* 0x0000120c04147981 */ /* 0x000964000c1e1520 */
.L_x_30:
[----:B------:R-:W-:Y:S05]  /*1dc0*/  BSYNC B0 ;  /* 0x0000000000007941 */ /* 0x000fea0003800000 */
.L_x_29:
[----:B0----5:R-:W-:Y:S01]  /*1dd0*/  HADD2.F32 R15, -RZ, R20.H0_H0 ;  /* 0x20000014ff0f7230 */ /* 0x021fe20000004100 */
[----:B------:R-:W-:Y:S01]  /*1de0*/  ISETP.GT.AND P0, PT, R0, 0x8, P3 ;  /* 0x000000080000780c */ /* 0x000fe20001f04270 */
[----:B------:R-:W-:Y:S03]  /*1df0*/  BSSY B0, `(.L_x_31) ;  /* 0x0000007000007945 */ /* 0x000fe60003800000 */
[----:B------:R-:W-:-:S04]  /*1e00*/  FMUL R16, R15, R14 ;  /* 0x0000000e0f107220 */ /* 0x000fc80000400000 */
[----:B------:R-:W-:-:S05]  /*1e10*/  FFMA R16, R125, R11, R16 ;  /* 0x0000000b7d107223 */ /* 0x000fca0000000010 */
[----:B------:R-:W-:-:S05]  /*1e20*/  F2FP.F16.F32.PACK_AB R16, RZ, R16 ;  /* 0x00000010ff10723e */ /* 0x000fca00000000ff */
[----:B------:R0:W-:Y:S01]  /*1e30*/  @P1 STG.E.U16 desc[UR12][R2.64+0x12], R16 ;  /* 0x0000121002001986 */ /* 0x0001e2000c10150c */
[----:B------:R-:W-:Y:S05]  /*1e40*/  @!P0 BRA `(.L_x_32) ;  /* 0x0000000000048947 */ /* 0x000fea0003800000 */
[----:B------:R0:W5:Y:S02]  /*1e50*/  LDG.E.LTC128B.U16 R20, desc[UR12][R8.64+0x10] ;  /* 0x0000100c08147981 */ /* 0x000164000c1e1520 */
.L_x_32:
[----:B------:R-:W-:Y:S05]  /*1e60*/  BSYNC B0 ;  /* 0x0000000000007941 */ /* 0x000fea0003800000 */
.L_x_31:
[----:B-----5:R-:W-:Y:S01]  /*1e70*/  HADD2.F32 R15, -RZ, R20.H0_H0 ;  /* 0x20000014ff0f7230 */ /* 0x020fe20000004100 */
        /* <DEDUP_REMOVED lines=8> */
.L_x_34:
[----:B------:R-:W-:Y:S05]  /*1f00*/  BSYNC B0 ;  /* 0x0000000000007941 */ /* 0x000fea0003800000 */
.L_x_33:
[----:B0----5:R-:W-:Y:S01]  /*1f10*/  HADD2.F32 R15, -RZ, R20.H0_H0 ;  /* 0x20000014ff0f7230 */ /* 0x021fe20000004100 */
[----:B------:R-:W-:Y:S01]  /*1f20*/  ISETP.GT.AND P2, PT, R10, 0x10, PT ;  /* 0x000000100a00780c */ /* 0x000fe20003f44270 */
[----:B------:R-:W-:Y:S03]  /*1f30*/  BSSY B0, `(.L_x_35) ;  /* 0x0000009000007945 */ /* 0x000fe60003800000 */
[----:B------:R-:W-:Y:S01]  /*1f40*/  FMUL R16, R15, R14 ;  /* 0x0000000e0f107220 */ /* 0x000fe20000400000 */
[----:B------:R-:W-:Y:S02]  /*1f50*/  ISETP.GT.AND P0, PT, R0, RZ, P2 ;  /* 0x000000ff0000720c */ /* 0x000fe40001704270 */
[----:B------:R-:W-:Y:S01]  /*1f60*/  P2R R15, PR, RZ, 0x4 ;  /* 0x00000004ff0f7803 */ /* 0x000fe20000000000 */
[----:B------:R-:W-:-:S05]  /*1f70*/  FFMA R16, R127, R11, R16 ;  /* 0x0000000b7f107223 */ /* 0x000fca0000000010 */
[----:B------:R-:W-:-:S05]  /*1f80*/  F2FP.F16.F32.PACK_AB R16, RZ, R16 ;  /* 0x00000010ff10723e */ /* 0x000fca00000000ff */
[----:B------:R0:W-:Y:S01]  /*1f90*/  @P1 STG.E.U16 desc[UR12][R6.64+0x12], R16 ;  /* 0x0000121006001986 */ /* 0x0001e2000c10150c */
[----:B------:R-:W-:Y:S05]  /*1fa0*/  @!P0 BRA `(.L_x_36) ;  /* 0x0000000000048947 */ /* 0x000fea0003800000 */
[----:B------:R0:W5:Y:S02]  /*1fb0*/  LDG.E.LTC128B.U16 R20, desc[UR12][R4.64+0x20] ;  /* 0x0000200c04147981 */ /* 0x000164000c1e1520 */
.L_x_36:
[----:B------:R-:W-:Y:S05]  /*1fc0*/  BSYNC B0 ;  /* 0x0000000000007941 */ /* 0x000fea0003800000 */
.L_x_35:
[----:B-----5:R-:W-:Y:S01]  /*1fd0*/  HADD2.F32 R15, -RZ, R20.H0_H0 ;  /* 0x20000014ff0f7230 */ /* 0x020fe20000004100 */
[----:B------:R-:W-:Y:S01]  /*1fe0*/  ISETP.GT.AND P1, PT, R10, 0x11, PT ;  /* 0x000000110a00780c */ /* 0x000fe20003f24270 */
[----:B------:R-:W-:Y:S03]  /*1ff0*/  BSSY B0, `(.L_x_37) ;  /* 0x0000009000007945 */ /* 0x000fe60003800000 */
[----:B------:R-:W-:-:S04]  /*2000*/  FMUL R15, R15, R14 ;  /* 0x0000000e0f0f7220 */ /* 0x000fc80000400000 */
[----:B------:R-:W-:-:S05]  /*2010*/  FFMA R15, R128, R11, R15 ;  /* 0x0000000b800f7223 */ /* 0x000fca000000000f */
[----:B------:R-:W-:-:S05]  /*2020*/  F2FP.F16.F32.PACK_AB R15, RZ, R15 ;  /* 0x0000000fff0f723e */ /* 0x000fca00000000ff */
[----:B------:R1:W-:Y:S01]  /*2030*/  @P0 STG.E.U16 desc[UR12][R2.64+0x20], R15 ;  /* 0x0000200f02000986 */ /* 0x0003e2000c10150c */
[----:B------:R-:W-:Y:S02]  /*2040*/  ISETP.GT.AND P0, PT, R0, RZ, P1 ;  /* 0x000000ff0000720c */ /* 0x000fe40000f04270 */
[----:B-1----:R-:W-:-:S11]  /*2050*/  P2R R15, PR, RZ, 0x2 ;  /* 0x00000002ff0f7803 */ /* 0x002fd60000000000 */
[----:B------:R-:W-:Y:S05]  /*2060*/  @!P0 BRA `(.L_x_38) ;  /* 0x0000000000048947 */ /* 0x000fea0003800000 */
[----:B------:R1:W5:Y:S02]  /*2070*/  LDG.E.LTC128B.U16 R20, desc[UR12][R4.64+0x22] ;  /* 0x0000220c04147981 */ /* 0x000364000c1e1520 */
.L_x_38:
[----:B------:R-:W-:Y:S05]  /*2080*/  BSYNC B0 ;  /* 0x0000000000007941 */ /* 0x000fea0003800000 */
.L_x_37:
[----:B-----5:R-:W-:Y:S01]  /*2090*/  HADD2.F32 R15, -RZ, R20.H0_H0 ;  /* 0x20000014ff0f7230 */ /* 0x020fe20000004100 */
[----:B------:R-:W-:Y:S04]  /*20a0*/  BSSY B0, `(.L_x_39) ;  /* 0x0000008000007945 */ /* 0x000fe80003800000 */
[----:B0-----:R-:W-:-:S04]  /*20b0*/  FMUL R16, R15, R14 ;  /* 0x0000000e0f107220 */ /* 0x001fc80000400000 */
[----:B------:R-:W-:-:S05]  /*20c0*/  FFMA R16, R129, R11, R16 ;  /* 0x0000000b81107223 */ /* 0x000fca0000000010 */
[----:B------:R-:W-:-:S05]  /*20d0*/  F2FP.F16.F32.PACK_AB R16, RZ, R16 ;  /* 0x00000010ff10723e */ /* 0x000fca00000000ff */
[----:B------:R0:W-:Y:S01]  /*20e0*/  @P0 STG.E.U16 desc[UR12][R2.64+0x22], R16 ;  /* 0x0000221002000986 */ /* 0x0001e2000c10150c */
[----:B------:R-:W-:-:S13]  /*20f0*/  ISETP.GT.AND P0, PT, R0, 0x8, P2 ;  /* 0x000000080000780c */ /* 0x000fda0001704270 */
[----:B0-----:R-:W-:Y:S05]  /*2100*/  @!P0 BRA `(.L_x_40) ;  /* 0x0000000000048947 */ /* 0x001fea0003800000 */
[----:B------:R0:W5:Y:S02]  /*2110*/  LDG.E.LTC128B.U16 R20, desc[UR12][R8.64+0x20] ;  /* 0x0000200c08147981 */ /* 0x000164000c1e1520 */
.L_x_40:
[----:B------:R-:W-:Y:S05]  /*2120*/  BSYNC B0 ;  /* 0x0000000000007941 */ /* 0x000fea0003800000 */
.L_x_39:
[----:B-----5:R-:W-:Y:S01]  /*2130*/  HADD2.F32 R15, -RZ, R20.H0_H0 ;  /* 0x20000014ff0f7230 */ /* 0x020fe20000004100 */
[----:B------:R-:W-:Y:S04]  /*2140*/  BSSY B0, `(.L_x_41) ;  /* 0x0000008000007945 */ /* 0x000fe80003800000 */
[----:B------:R-:W-:-:S04]  /*2150*/  FMUL R15, R15, R14 ;  /* 0x0000000e0f0f7220 */ /* 0x000fc80000400000 */
[----:B------:R-:W-:-:S05]  /*2160*/  FFMA R15, R130, R11, R15 ;  /* 0x0000000b820f7223 */ /* 0x000fca000000000f */
[----:B------:R-:W-:-:S05]  /*2170*/  F2FP.F16.F32.PACK_AB R15, RZ, R15 ;  /* 0x0000000fff0f723e */ /* 0x000fca00000000ff */
[----:B------:R0:W-:Y:S01]  /*2180*/  @P0 STG.E.U16 desc[UR12][R6.64+0x20], R15 ;  /* 0x0000200f06000986 */ /* 0x0001e2000c10150c */
[----:B------:R-:W-:-:S13]  /*2190*/  ISETP.GT.AND P0, PT, R0, 0x8, P1 ;  /* 0x000000080000780c */ /* 0x000fda0000f04270 */
[----:B0-----:R-:W-:Y:S05]  /*21a0*/  @!P0 BRA `(.L_x_42) ;  /* 0x0000000000048947 */ /* 0x001fea0003800000 */
[----:B------:R0:W5:Y:S02]  /*21b0*/  LDG.E.LTC128B.U16 R20, desc[UR12][R8.64+0x22] ;  /* 0x0000220c08147981 */ /* 0x000164000c1e1520 */
.L_x_42:
[----:B------:R-:W-:Y:S05]  /*21c0*/  BSYNC B0 ;  /* 0x0000000000007941 */ /* 0x000fea0003800000 */
.L_x_41:
[----:B-----5:R-:W-:Y:S01]  /*21d0*/  HADD2.F32 R15, -RZ, R20.H0_H0 ;  /* 0x20000014ff0f7230 */ /* 0x020fe20000004100 */
[C---:B------:R-:W-:Y:S01]  /*21e0*/  SHF.L.U64.HI R21, R12.reuse, 0x7, R13 ;  /* 0x000000070c157819 */ /* 0x040fe2000001020d */
[----:B------:R-:W-:Y:S01]  /*21f0*/  IMAD.SHL.U32 R17, R12, 0x80, RZ ;  /* 0x000000800c117824 */ /* 0x000fe200078e00ff */
[----:B------:R-:W-:Y:S01]  /*2200*/  ISETP.GT.AND P2, PT, R10, 0x18, PT ;  /* 0x000000180a00780c */ /* 0x000fe20003f44270 */
[----:B------:R-:W-:Y:S01]  /*2210*/  BSSY B0, `(.L_x_43) ;  /* 0x000000e000007945 */ /* 0x000fe20003800000 */
[----:B------:R-:W-:Y:S02]  /*2220*/  FMUL R16, R15, R14 ;  /* 0x0000000e0f107220 */ /* 0x000fe40000400000 */
[----:B------:R-:W-:Y:S02]  /*2230*/  LOP3.LUT R15, R17, 0x2, RZ, 0xfc, !PT ;  /* 0x00000002110f7812 */ /* 0x000fe400078efcff */
[----:B------:R-:W-:-:S05]  /*2240*/  FFMA R16, R131, R11, R16 ;  /* 0x0000000b83107223 */ /* 0x000fca0000000010 */
[----:B------:R-:W-:-:S05]  /*2250*/  F2FP.F16.F32.PACK_AB R16, RZ, R16 ;  /* 0x00000010ff10723e */ /* 0x000fca00000000ff */
[----:B------:R1:W-:Y:S01]  /*2260*/  @P0 STG.E.U16 desc[UR12][R6.64+0x22], R16 ;  /* 0x0000221006000986 */ /* 0x0003e2000c10150c */
[----:B------:R-:W-:-:S05]  /*2270*/  IADD3 R124, P0, R15, R2, RZ ;  /* 0x000000020f7c7210 */ /* 0x000fca0007f1e0ff */
[----:B------:R-:W-:Y:S01]  /*2280*/  IMAD.X R125, R21, 0x1, R3, P0 ;  /* 0x00000001157d7824 */ /* 0x000fe200000e0603 */
[----:B------:R-:W-:-:S05]  /*2290*/  IADD3 R12, P0, R17, R2, RZ ;  /* 0x00000002110c7210 */ /* 0x000fca0007f1e0ff */
[----:B------:R-:W-:Y:S01]  /*22a0*/  IMAD.X R13, R21, 0x1, R3, P0 ;  /* 0x00000001150d7824 */ /* 0x000fe200000e0603 */
[----:B------:R-:W-:Y:S02]  /*22b0*/  ISETP.GT.AND P0, PT, R0, RZ, P2 ;  /* 0x000000ff0000720c */ /* 0x000fe40001704270 */
[----:B-1----:R-:W-:-:S11]  /*22c0*/  P2R R16, PR, RZ, 0x4 ;  /* 0x00000004ff107803 */ /* 0x002fd60000000000 */
[----:B------:R-:W-:Y:S05]  /*22d0*/  @!P0 BRA `(.L_x_44) ;  /* 0x0000000000048947 */ /* 0x000fea0003800000 */
[----:B------:R1:W5:Y:S02]  /*22e0*/  LDG.E.LTC128B.U16 R20, desc[UR12][R4.64+0x30] ;  /* 0x0000300c04147981 */ /* 0x000364000c1e1520 */
.L_x_44:
[----:B------:R-:W-:Y:S05]  /*22f0*/  BSYNC B0 ;  /* 0x0000000000007941 */ /* 0x000fea0003800000 */
.L_x_43:
[----:B-----5:R-:W-:Y:S01]  /*2300*/  HADD2.F32 R19, -RZ, R20.H0_H0 ;  /* 0x20000014ff137230 */ /* 0x020fe20000004100 */
[----:B------:R-:W-:Y:S01]  /*2310*/  ISETP.GT.AND P1, PT, R10, 0x19, PT ;  /* 0x000000190a00780c */ /* 0x000fe20003f24270 */
[----:B------:R-:W-:Y:S03]  /*2320*/  BSSY B0, `(.L_x_45) ;  /* 0x0000009000007945 */ /* 0x000fe60003800000 */
[----:B------:R-:W-:Y:S01]  /*2330*/  FMUL R19, R19, R14 ;  /* 0x0000000e13137220 */ /* 0x000fe20000400000 */
[----:B------:R-:W-:-:S03]  /*2340*/  P2R R16, PR, RZ, 0x2 ;  /* 0x00000002ff107803 */ /* 0x000fc60000000000 */
[----:B------:R-:W-:-:S05]  /*2350*/  FFMA R19, R132, R11, R19 ;  /* 0x0000000b84137223 */ /* 0x000fca0000000013 */
[----:B------:R-:W-:-:S05]  /*2360*/  F2FP.F16.F32.PACK_AB R19, RZ, R19 ;  /* 0x00000013ff13723e */ /* 0x000fca00000000ff */
[----:B------:R0:W-:Y:S01]  /*2370*/  @P0 STG.E.U16 desc[UR12][R2.64+0x30], R19 ;  /* 0x0000301302000986 */ /* 0x0001e2000c10150c */
[----:B------:R-:W-:-:S13]  /*2380*/  ISETP.GT.AND P0, PT, R0, RZ, P1 ;  /* 0x000000ff0000720c */ /* 0x000fda0000f04270 */
[----:B0-----:R-:W-:Y:S05]  /*2390*/  @!P0 BRA `(.L_x_46) ;  /* 0x0000000000048947 */ /* 0x001fea0003800000 */
[----:B------:R0:W5:Y:S02]  /*23a0*/  LDG.E.LTC128B.U16 R20, desc[UR12][R4.64+0x32] ;  /* 0x0000320c04147981 */ /* 0x000164000c1e1520 */
.L_x_46:
[----:B------:R-:W-:Y:S05]  /*23b0*/  BSYNC B0 ;  /* 0x0000000000007941 */ /* 0x000fea0003800000 */
.L_x_45:
        /* <DEDUP_REMOVED lines=9> */
.L_x_48:
[----:B------:R-:W-:Y:S05]  /*2450*/  BSYNC B0 ;  /* 0x0000000000007941 */ /* 0x000fea0003800000 */
.L_x_47:
        /* <DEDUP_REMOVED lines=9> */
.L_x_50:
[----:B------:R-:W-:Y:S05]  /*24f0*/  BSYNC B0 ;  /* 0x0000000000007941 */ /* 0x000fea0003800000 */
.L_x_49:
        /* <DEDUP_REMOVED lines=11> */
.L_x_52:
[----:B------:R-:W-:Y:S05]  /*25b0*/  BSYNC B0 ;  /* 0x0000000000007941 */ /* 0x000fea0003800000 */
.L_x_51:
        /* <DEDUP_REMOVED lines=11> */
.L_x_54:
[----:B------:R-:W-:Y:S05]  /*2670*/  BSYNC B0 ;  /* 0x0000000000007941 */ /* 0x000fea0003800000 */
.L_x_53:
        /* <DEDUP_REMOVED lines=9> */
.L_x_56:
[----:B------:R-:W-:Y:S05]  /*2710*/  BSYNC B0 ;  /* 0x0000000000007941 */ /* 0x000fea0003800000 */
.L_x_55:
        /* <DEDUP_REMOVED lines=9> */
.L_x_58:
[----:B------:R-:W-:Y:S05]  /*27b0*/  BSYNC B0 ;  /* 0x0000000000007941 */ /* 0x000fea0003800000 */
.L_x_57:
        /* <DEDUP_REMOVED lines=11> */
.L_x_60:
[----:B------:R-:W-:Y:S05]  /*2870*/  BSYNC B0 ;  /* 0x0000000000007941 */ /* 0x000fea0003800000 */
.L_x_59:
[----:B-----5:R-:W-:Y:S01]  /*2880*/  HADD2.F32 R19, -RZ, R20.H0_H0 ;  /* 0x20000014ff137230 */ /* 0x020fe20000004100 */
[----:B------:R-:W-:Y:S01]  /*2890*/  ISETP.GT.AND P4, PT, R10, 0x29, PT ;  /* 0x000000290a00780c */ /* 0x000fe20003f84270 */
[----:B------:R-:W-:Y:S03]  /*28a0*/  BSSY B0, `(.L_x_61) ;  /* 0x0000008000007945 */ /* 0x000fe60003800000 */
[----:B------:R-:W-:-:S04]  /*28b0*/  FMUL R19, R19, R14 ;  /* 0x0000000e13137220 */ /* 0x000fc80000400000 */
[----:B------:R-:W-:-:S05]  /*28c0*/  FFMA R19, R140, R11, R19 ;  /* 0x0000000b8c137223 */ /* 0x000fca0000000013 */
[----:B------:R-:W-:-:S05]  /*28d0*/  F2FP.F16.F32.PACK_AB R19, RZ, R19 ;  /* 0x00000013ff13723e */ /* 0x000fca00000000ff */
[----:B------:R0:W-:Y:S01]  /*28e0*/  @P0 STG.E.U16 desc[UR12][R2.64+0x50], R19 ;  /* 0x0000501302000986 */ /* 0x0001e2000c10150c */
[----:B------:R-:W-:-:S13]  /*28f0*/  ISETP.GT.AND P0, PT, R0, RZ, P4 ;  /* 0x000000ff0000720c */ /* 0x000fda0002704270 */
[----:B0-----:R-:W-:Y:S05]  /*2900*/  @!P0 BRA `(.L_x_62) ;  /* 0x0000000000048947 */ /* 0x001fea0003800000 */
[----:B------:R0:W5:Y:S02]  /*2910*/  LDG.E.LTC128B.U16 R20, desc[UR12][R4.64+0x52] ;  /* 0x0000520c04147981 */ /* 0x000164000c1e1520 */
.L_x_62:
[----:B------:R-:W-:Y:S05]  /*2920*/  BSYNC B0 ;  /* 0x0000000000007941 */ /* 0x000fea0003800000 */
.L_x_61:
        /* <DEDUP_REMOVED lines=9> */
.L_x_64:
[----:B------:R-:W-:Y:S05]  /*29c0*/  BSYNC B0 ;  /* 0x0000000000007941 */ /* 0x000fea0003800000 */
.L_x_63:
        /* <DEDUP_REMOVED lines=9> */
.L_x_66:
[----:B------:R-:W-:Y:S05]  /*2a60*/  BSYNC B0 ;  /* 0x0000000000007941 */ /* 0x000fea0003800000 */
.L_x_65:
        /* <DEDUP_REMOVED lines=10> */
.L_x_68:
[----:B------:R-:W-:Y:S05]  /*2b10*/  BSYNC B0 ;  /* 0x0000000000007941 */ /* 0x000fea0003800000 */
.L_x_67:
        /* <DEDUP_REMOVED lines=10> */
.L_x_70:
[----:B------:R-:W-:Y:S05]  /*2bc0*/  BSYNC B0 ;  /* 0x0000000000007941 */ /* 0x000fea0003800000 */
.L_x_69:
        /* <DEDUP_REMOVED lines=9> */
.L_x_72:
[----:B------:R-:W-:Y:S05]  /*2c60*/  BSYNC B0 ;  /* 0x0000000000007941 */ /* 0x000fea0003800000 */
.L_x_71:
        /* <DEDUP_REMOVED lines=9> */
.L_x_74:
[----:B------:R-:W-:Y:S05]  /*2d00*/  BSYNC B0 ;  /* 0x0000000000007941 */ /* 0x000fea0003800000 */
.L_x_73:
        /* <DEDUP_REMOVED lines=10> */
.L_x_76:
[----:B------:R-:W-:Y:S05]  /*2db0*/  BSYNC B0 ;  /* 0x0000000000007941 */ /* 0x000fea0003800000 */
.L_x_75:
[----:B-----5:R-:W-:Y:S01]  /*2dc0*/  HADD2.F32 R19, -RZ, R20.H0_H0 ;  /* 0x20000014ff137230 */ /* 0x020fe20000004100 */
[----:B------:R-:W-:Y:S04]  /*2dd0*/  BSSY B0, `(.L_x_77) ;  /* 0x0000009000007945 */ /* 0x000fe80003800000 */
[----:B------:R-:W-:-:S04]  /*2de0*/  FMUL R19, R19, R14 ;  /* 0x0000000e13137220 */ /* 0x000fc80000400000 */
[----:B------:R-:W-:-:S05]  /*2df0*/  FFMA R19, R148, R11, R19 ;  /* 0x0000000b94137223 */ /* 0x000fca0000000013 */
[----:B------:R-:W-:-:S05]  /*2e00*/  F2FP.F16.F32.PACK_AB R19, RZ, R19 ;  /* 0x00000013ff13723e */ /* 0x000fca00000000ff */
[----:B------:R0:W-:Y:S01]  /*2e10*/  @P0 STG.E.U16 desc[UR12][R2.64+0x70], R19 ;  /* 0x0000701302000986 */ /* 0x0001e2000c10150c */
[----:B------:R-:W-:-:S04]  /*2e20*/  ISETP.GT.AND P0, PT, R10, 0x39, PT ;  /* 0x000000390a00780c */ /* 0x000fc80003f04270 */
[----:B------:R-:W-:-:S13]  /*2e30*/  ISETP.GT.AND P5, PT, R0, RZ, P0 ;  /* 0x000000ff0000720c */ /* 0x000fda00007a4270 */
[----:B0-----:R-:W-:Y:S05]  /*2e40*/  @!P5 BRA `(.L_x_78) ;  /* 0x000000000004d947 */ /* 0x001fea0003800000 */
[----:B------:R0:W5:Y:S02]  /*2e50*/  LDG.E.LTC128B.U16 R20, desc[UR12][R4.64+0x72] ;  /* 0x0000720c04147981 */ /* 0x000164000c1e1520 */
.L_x_78:
[----:B------:R-:W-:Y:S05]  /*2e60*/  BSYNC B0 ;  /* 0x0000000000007941 */ /* 0x000fea0003800000 */
.L_x_77:
        /* <DEDUP_REMOVED lines=9> */
.L_x_80:
[----:B------:R-:W-:Y:S05]  /*2f00*/  BSYNC B0 ;  /* 0x0000000000007941 */ /* 0x000fea0003800000 */
.L_x_79:
        /* <DEDUP_REMOVED lines=9> */
.L_x_82:
[----:B------:R-:W-:Y:S05]  /*2fa0*/  BSYNC B0 ;  /* 0x0000000000007941 */ /* 0x000fea0003800000 */
.L_x_81:
[----:B-----5:R-:W-:Y:S01]  /*2fb0*/  HADD2.F32 R19, -RZ, R20.H0_H0 ;  /* 0x20000014ff137230 */ /* 0x020fe20000004100 */
[----:B------:R-:W-:Y:S01]  /*2fc0*/  LOP3.LUT R123, R17, 0x10, RZ, 0xfc, !PT ;  /* 0x00000010117b7812 */ /* 0x000fe200078efcff */
[----:B------:R-:W-:Y:S02]  /*2fd0*/  USHF.L.U32 UR22, UR4, 0x7, URZ ;  /* 0x0000000704167899 */ /* 0x000fe4000800063f */
[----:B------:R-:W-:Y:S01]  /*2fe0*/  USHF.L.U64.HI UR4, UR4, 0x7, UR5 ;  /* 0x0000000704047899 */ /* 0x000fe20008010205 */
[----:B------:R-:W-:-:S04]  /*2ff0*/  FMUL R16, R19, R14 ;  /* 0x0000000e13107220 */ /* 0x000fc80000400000 */
[----:B------:R-:W-:-:S05]  /*3000*/  FFMA R16, R151, R11, R16 ;  /* 0x0000000b97107223 */ /* 0x000fca0000000010 */
[----:B------:R-:W-:-:S05]  /*3010*/  F2FP.F16.F32.PACK_AB R16, RZ, R16 ;  /* 0x00000010ff10723e */ /* 0x000fca00000000ff */
[----:B------:R1:W-:Y:S01]  /*3020*/  @P5 STG.E.U16 desc[UR12][R6.64+0x72], R16 ;  /* 0x0000721006005986 */ /* 0x0003e2000c10150c */
[----:B------:R-:W-:-:S05]  /*3030*/  IADD3 R126, P5, R123, R2, RZ ;  /* 0x000000027b7e7210 */ /* 0x000fca0007fbe0ff */
[----:B------:R-:W-:Y:S01]  /*3040*/  IMAD.X R127, R21, 0x1, R3, P5 ;  /* 0x00000001157f7824 */ /* 0x000fe200028e0603 */
[----:B------:R-:W-:-:S04]  /*3050*/  IADD3 R18, P5, R4, UR22, RZ ;  /* 0x0000001604127c10 */ /* 0x000fc8000ffbe0ff */
[----:B------:R-:W-:Y:S02]  /*3060*/  IADD3.X R19, R5, UR4, RZ, P5, !PT ;  /* 0x0000000405137c10 */ /* 0x000fe4000affe4ff */
[----:B------:R-:W-:-:S04]  /*3070*/  ISETP.GT.AND P5, PT, R10, RZ, PT ;  /* 0x000000ff0a00720c */ /* 0x000fc80003fa4270 */
[----:B------:R-:W-:-:S13]  /*3080*/  ISETP.GT.AND P5, PT, R0, 0x40, P5 ;  /* 0x000000400000780c */ /* 0x000fda0002fa4270 */
[----:B------:R-:W2:Y:S01]  /*3090*/  @P5 LDG.E.LTC128B.U16 R20, desc[UR12][R18.64] ;  /* 0x0000000c12145981 */ /* 0x000ea2000c1e1520 */
[----:B------:R-:W-:Y:S01]  /*30a0*/  LOP3.LUT R121, R17, 0x12, RZ, 0xfc, !PT ;  /* 0x0000001211797812 */ /* 0x000fe200078efcff */
[----:B------:R-:W-:Y:S01]  /*30b0*/  ULOP3.LUT UR21, UR22, 0x2, URZ, 0xfc, !UPT ;  /* 0x0000000216157892 */ /* 0x000fe2000f8efc3f */
[----:B--2---:R-:W-:-:S05]  /*30c0*/  HADD2.F32 R23, -RZ, R20.H0_H0 ;  /* 0x20000014ff177230 */ /* 0x004fca0000004100 */
[----:B------:R-:W-:-:S04]  /*30d0*/  FMUL R23, R23, R14 ;  /* 0x0000000e17177220 */ /* 0x000fc80000400000 */
[----:B------:R-:W-:-:S05]  /*30e0*/  FFMA R23, R88, R11, R23 ;  /* 0x0000000b58177223 */ /* 0x000fca0000000017 */
[----:B------:R-:W-:-:S04]  /*30f0*/  F2FP.F16.F32.PACK_AB R23, RZ, R23 ;  /* 0x00000017ff17723e */ /* 0x000fc800000000ff */
[----:B------:R-:W-:-:S05]  /*3100*/  PRMT R22, R23, 0x7610, R22 ;  /* 0x0000761017167816 */ /* 0x000fca0000000016 */
[----:B------:R2:W-:Y:S01]  /*3110*/  @P5 STG.E.U16 desc[UR12][R12.64], R22 ;  /* 0x000000160c005986 */ /* 0x0005e2000c10150c */
[----:B------:R-:W-:-:S05]  /*3120*/  IADD3 R128, P5, R121, R2, RZ ;  /* 0x0000000279807210 */ /* 0x000fca0007fbe0ff */
[----:B------:R-:W-:Y:S01]  /*3130*/  IMAD.X R129, R21, 0x1, R3, P5 ;  /* 0x0000000115817824 */ /* 0x000fe200028e0603 */
[----:B------:R-:W-:-:S04]  /*3140*/  IADD3 R130, P5, R4, UR21, RZ ;  /* 0x0000001504827c10 */ /* 0x000fc8000ffbe0ff */
[----:B------:R-:W-:Y:S02]  /*3150*/  IADD3.X R131, R5, UR4, RZ, P5, !PT ;  /* 0x0000000405837c10 */ /* 0x000fe4000affe4ff */
[----:B------:R-:W-:-:S13]  /*3160*/  ISETP.GT.AND P5, PT, R0, 0x40, P6 ;  /* 0x000000400000780c */ /* 0x000fda00037a4270 */
[----:B------:R-:W3:Y:S01]  /*3170*/  @P5 LDG.E.LTC128B.U16 R20, desc[UR12][R130.64] ;  /* 0x0000000c82145981 */ /* 0x000ee2000c1e1520 */
[----:B------:R-:W-:Y:S01]  /*3180*/  BSSY B0, `(.L_x_83) ;  /* 0x000000e000007945 */ /* 0x000fe20003800000 */
[----:B---3--:R-:W-:-:S05]  /*3190*/  HADD2.F32 R23, -RZ, R20.H0_H0 ;  /* 0x20000014ff177230 */ /* 0x008fca0000004100 */
[----:B-1----:R-:W-:-:S04]  /*31a0*/  FMUL R16, R23, R14 ;  /* 0x0000000e17107220 */ /* 0x002fc80000400000 */
[----:B------:R-:W-:-:S05]  /*31b0*/  FFMA R16, R89, R11, R16 ;  /* 0x0000000b59107223 */ /* 0x000fca0000000010 */
[----:B------:R-:W-:-:S05]  /*31c0*/  F2FP.F16.F32.PACK_AB R16, RZ, R16 ;  /* 0x00000010ff10723e */ /* 0x000fca00000000ff */
[----:B------:R1:W-:Y:S01]  /*31d0*/  @P5 STG.E.U16 desc[UR12][R124.64], R16 ;  /* 0x000000107c005986 */ /* 0x0003e2000c10150c */
[----:B------:R-:W-:-:S05]  /*31e0*/  IADD3 R88, P5, R17, R6, RZ ;  /* 0x0000000611587210 */ /* 0x000fca0007fbe0ff */
[----:B------:R-:W-:Y:S01]  /*31f0*/  IMAD.X R89, R21, 0x1, R7, P5 ;  /* 0x0000000115597824 */ /* 0x000fe200028e0607 */
[----:B--2---:R-:W-:-:S04]  /*3200*/  IADD3 R22, P5, R8, UR22, RZ ;  /* 0x0000001608167c10 */ /* 0x004fc8000ffbe0ff */
[----:B------:R-:W-:Y:S02]  /*3210*/  IADD3.X R23, R9, UR4, RZ, P5, !PT ;  /* 0x0000000409177c10 */ /* 0x000fe4000affe4ff */
[----:B------:R-:W-:-:S04]  /*3220*/  ISETP.GT.AND P5, PT, R10, RZ, PT ;  /* 0x000000ff0a00720c */ /* 0x000fc80003fa4270 */
[----:B------:R-:W-:-:S13]  /*3230*/  ISETP.GT.AND P5, PT, R0, 0x48, P5 ;  /* 0x000000480000780c */ /* 0x000fda0002fa4270 */
[----:B-1----:R-:W-:Y:S05]  /*3240*/  @!P5 BRA `(.L_x_84) ;  /* 0x000000000004d947 */ /* 0x002fea0003800000 */
[----:B------:R1:W5:Y:S02]  /*3250*/  LDG.E.LTC128B.U16 R20, desc[UR12][R22.64] ;  /* 0x0000000c16147981 */ /* 0x000364000c1e1520 */
.L_x_84:
[----:B------:R-:W-:Y:S05]  /*3260*/  BSYNC B0 ;  /* 0x0000000000007941 */ /* 0x000fea0003800000 */
.L_x_83:
[----:B-----5:R-:W-:Y:S01]  /*3270*/  HADD2.F32 R125, -RZ, R20.H0_H0 ;  /* 0x20000014ff7d7230 */ /* 0x020fe20000004100 */
[----:B------:R-:W-:Y:S04]  /*3280*/  BSSY B0, `(.L_x_85) ;  /* 0x000000c000007945 */ /* 0x000fe80003800000 */
[----:B------:R-:W-:-:S04]  /*3290*/  FMUL R125, R125, R14 ;  /* 0x0000000e7d7d7220 */ /* 0x000fc80000400000 */
[----:B------:R-:W-:-:S05]  /*32a0*/  FFMA R125, R90, R11, R125 ;  /* 0x0000000b5a7d7223 */ /* 0x000fca000000007d */
[----:B------:R-:W-:-:S05]  /*32b0*/  F2FP.F16.F32.PACK_AB R125, RZ, R125 ;  /* 0x0000007dff7d723e */ /* 0x000fca00000000ff */
[----:B------:R2:W-:Y:S01]  /*32c0*/  @P5 STG.E.U16 desc[UR12][R88.64], R125 ;  /* 0x0000007d58005986 */ /* 0x0005e2000c10150c */
[----:B------:R-:W-:-:S05]  /*32d0*/  IADD3 R132, P5, R15, R6, RZ ;  /* 0x000000060f847210 */ /* 0x000fca0007fbe0ff */
[----:B------:R-:W-:Y:S01]  /*32e0*/  IMAD.X R133, R21, 0x1, R7, P5 ;  /* 0x0000000115857824 */ /* 0x000fe200028e0607 */
[----:B------:R-:W-:-:S13]  /*32f0*/  ISETP.GT.AND P5, PT, R0, 0x48, P6 ;  /* 0x000000480000780c */ /* 0x000fda00037a4270 */
[----:B--2---:R-:W-:Y:S05]  /*3300*/  @!P5 BRA `(.L_x_86) ;  /* 0x00000000000cd947 */ /* 0x004fea0003800000 */
[----:B------:R-:W-:-:S04]  /*3310*/  IADD3 R124, P6, R8, UR21, RZ ;  /* 0x00000015087c7c10 */ /* 0x000fc8000ffde0ff */
[----:B------:R-:W-:-:S05]  /*3320*/  IADD3.X R125, R9, UR4, RZ, P6, !PT ;  /* 0x00000004097d7c10 */ /* 0x000fca000b7fe4ff */
[----:B------:R2:W5:Y:S04]  /*3330*/  LDG.E.LTC128B.U16 R20, desc[UR12][R124.64] ;  /* 0x0000000c7c147981 */ /* 0x000568000c1e1520 */
.L_x_86:
[----:B------:R-:W-:Y:S05]  /*3340*/  BSYNC B0 ;  /* 0x0000000000007941 */ /* 0x000fea0003800000 */
.L_x_85:
[----:B--2--5:R-:W-:Y:S01]  /*3350*/  HADD2.F32 R125, -RZ, R20.H0_H0 ;  /* 0x20000014ff7d7230 */ /* 0x024fe20000004100 */
[----:B------:R-:W-:Y:S01]  /*3360*/  ULOP3.LUT UR20, UR22, 0x10, URZ, 0xfc, !UPT ;  /* 0x0000001016147892 */ /* 0x000fe2000f8efc3f */
[----:B------:R-:W-:-:S03]  /*3370*/  ISETP.GT.AND P6, PT, R10, 0x8, PT ;  /* 0x000000080a00780c */ /* 0x000fc60003fc4270 */
[----:B------:R-:W-:-:S04]  /*3380*/  FMUL R16, R125, R14 ;  /* 0x0000000e7d107220 */ /* 0x000fc80000400000 */
[----:B------:R-:W-:Y:S01]  /*3390*/  FFMA R16, R91, R11, R16 ;  /* 0x0000000b5b107223 */ /* 0x000fe20000000010 */
[----:B------:R-:W-:-:S04]  /*33a0*/  LOP3.LUT R91, R17, 0x20, RZ, 0xfc, !PT ;  /* 0x00000020115b7812 */ /* 0x000fc800078efcff */
[----:B------:R-:W-:-:S05]  /*33b0*/  F2FP.F16.F32.PACK_AB R16, RZ, R16 ;  /* 0x00000010ff10723e */ /* 0x000fca00000000ff */
[----:B------:R2:W-:Y:S01]  /*33c0*/  @P5 STG.E.U16 desc[UR12][R132.64], R16 ;  /* 0x0000001084005986 */ /* 0x0005e2000c10150c */
[----:B------:R-:W-:-:S05]  /*33d0*/  IADD3 R130, P5, R91, R2, RZ ;  /* 0x000000025b827210 */ /* 0x000fca0007fbe0ff */
[----:B------:R-:W-:Y:S01]  /*33e0*/  IMAD.X R131, R21, 0x1, R3, P5 ;  /* 0x0000000115837824 */ /* 0x000fe200028e0603 */
[----:B------:R-:W-:-:S04]  /*33f0*/  IADD3 R134, P5, R4, UR20, RZ ;  /* 0x0000001404867c10 */ /* 0x000fc8000ffbe0ff */
[----:B------:R-:W-:Y:S02]  /*3400*/  IADD3.X R135, R5, UR4, RZ, P5, !PT ;  /* 0x0000000405877c10 */ /* 0x000fe4000affe4ff */
[----:B------:R-:W-:-:S13]  /*3410*/  ISETP.GT.AND P5, PT, R0, 0x40, P6 ;  /* 0x000000400000780c */ /* 0x000fda00037a4270 */
[----:B------:R-:W3:Y:S01]  /*3420*/  @P5 LDG.E.LTC128B.U16 R20, desc[UR12][R134.64] ;  /* 0x0000000c86145981 */ /* 0x000ee2000c1e1520 */
[----:B------:R-:W-:Y:S01]  /*3430*/  ULOP3.LUT UR19, UR22, 0x12, URZ, 0xfc, !UPT ;  /* 0x0000001216137892 */ /* 0x000fe2000f8efc3f */
[----:B---3--:R-:W-:-:S05]  /*3440*/  HADD2.F32 R125, -RZ, R20.H0_H0 ;  /* 0x20000014ff7d7230 */ /* 0x008fca0000004100 */
[----:B------:R-:W-:-:S04]  /*3450*/  FMUL R125, R125, R14 ;  /* 0x0000000e7d7d7220 */ /* 0x000fc80000400000 */
[----:B------:R-:W-:-:S05]  /*3460*/  FFMA R125, R92, R11, R125 ;  /* 0x0000000b5c7d7223 */ /* 0x000fca000000007d */
[----:B------:R-:W-:-:S04]  /*3470*/  F2FP.F16.F32.PACK_AB R125, RZ, R125 ;  /* 0x0000007dff7d723e */ /* 0x000fc800000000ff */
[----:B------:R-:W-:Y:S02]  /*3480*/  PRMT R90, R125, 0x7610, R90 ;  /* 0x000076107d5a7816 */ /* 0x000fe4000000005a */
[----:B------:R-:W-:-:S03]  /*3490*/  LOP3.LUT R125, R17, 0x22, RZ, 0xfc, !PT ;  /* 0x00000022117d7812 */ /* 0x000fc600078efcff */
[----:B------:R3:W-:Y:S01]  /*34a0*/  @P5 STG.E.U16 desc[UR12][R126.64], R90 ;  /* 0x0000005a7e005986 */ /* 0x0007e2000c10150c */
[----:B--2---:R-:W-:-:S05]  /*34b0*/  IADD3 R132, P5, R125, R2, RZ ;  /* 0x000000027d847210 */ /* 0x004fca0007fbe0ff */
[----:B------:R-:W-:Y:S01]  /*34c0*/  IMAD.X R133, R21, 0x1, R3, P5 ;  /* 0x0000000115857824 */ /* 0x000fe200028e0603 */
[----:B------:R-:W-:-:S04]  /*34d0*/  IADD3 R134, P5, R4, UR19, RZ ;  /* 0x0000001304867c10 */ /* 0x000fc8000ffbe0ff */
[----:B------:R-:W-:Y:S02]  /*34e0*/  IADD3.X R135, R5, UR4, RZ, P5, !PT ;  /* 0x0000000405877c10 */ /* 0x000fe4000affe4ff */
[----:B------:R-:W-:-:S04]  /*34f0*/  ISETP.GT.AND P5, PT, R10, 0x9, PT ;  /* 0x000000090a00780c */ /* 0x000fc80003fa4270 */
[----:B------:R-:W-:-:S13]  /*3500*/  ISETP.GT.AND P5, PT, R0, 0x40, P5 ;  /* 0x000000400000780c */ /* 0x000fda0002fa4270 */
[----:B------:R-:W2:Y:S01]  /*3510*/  @P5 LDG.E.LTC128B.U16 R20, desc[UR12][R134.64] ;  /* 0x0000000c86145981 */ /* 0x000ea2000c1e1520 */
[----:B------:R-:W-:Y:S01]  /*3520*/  BSSY B0, `(.L_x_87) ;  /* 0x000000d000007945 */ /* 0x000fe20003800000 */
[----:B--2---:R-:W-:-:S05]  /*3530*/  HADD2.F32 R137, -RZ, R20.H0_H0 ;  /* 0x20000014ff897230 */ /* 0x004fca0000004100 */
[----:B------:R-:W-:-:S04]  /*3540*/  FMUL R16, R137, R14 ;  /* 0x0000000e89107220 */ /* 0x000fc80000400000 */
[----:B------:R-:W-:-:S05]  /*3550*/  FFMA R16, R93, R11, R16 ;  /* 0x0000000b5d107223 */ /* 0x000fca0000000010 */
[----:B------:R-:W-:-:S05]  /*3560*/  F2FP.F16.F32.PACK_AB R16, RZ, R16 ;  /* 0x00000010ff10723e */ /* 0x000fca00000000ff */
[----:B------:R2:W-:Y:S01]  /*3570*/  @P5 STG.E.U16 desc[UR12][R128.64], R16 ;  /* 0x0000001080005986 */ /* 0x0005e2000c10150c */
[----:B---3--:R-:W-:-:S05]  /*3580*/  IADD3 R126, P5, R123, R6, RZ ;  /* 0x000000067b7e7210 */ /* 0x008fca0007fbe0ff */
[----:B------:R-:W-:Y:S01]  /*3590*/  IMAD.X R127, R21, 0x1, R7, P5 ;  /* 0x00000001157f7824 */ /* 0x000fe200028e0607 */
[----:B------:R-:W-:-:S13]  /*35a0*/  ISETP.GT.AND P5, PT, R0, 0x48, P6 ;  /* 0x000000480000780c */ /* 0x000fda00037a4270 */
[----:B--2---:R-:W-:Y:S05]  /*35b0*/  @!P5 BRA `(.L_x_88) ;  /* 0x00000000000cd947 */ /* 0x004fea0003800000 */
[----:B------:R-:W-:-:S04]  /*35c0*/  IADD3 R92, P6, R8, UR20, RZ ;  /* 0x00000014085c7c10 */ /* 0x000fc8000ffde0ff */
[----:B------:R-:W-:-:S05]  /*35d0*/  IADD3.X R93, R9, UR4, RZ, P6, !PT ;  /* 0x00000004095d7c10 */ /* 0x000fca000b7fe4ff */
[----:B------:R2:W5:Y:S04]  /*35e0*/  LDG.E.LTC128B.U16 R20, desc[UR12][R92.64] ;  /* 0x0000000c5c147981 */ /* 0x000568000c1e1520 */
.L_x_88:
[----:B------:R-:W-:Y:S05]  /*35f0*/  BSYNC B0 ;  /* 0x0000000000007941 */ /* 0x000fea0003800000 */
.L_x_87:
[----:B--2--5:R-:W-:Y:S01]  /*3600*/  HADD2.F32 R93, -RZ, R20.H0_H0 ;  /* 0x20000014ff5d7230 */ /* 0x024fe20000004100 */
[----:B------:R-:W-:Y:S01]  /*3610*/  ISETP.GT.AND P6, PT, R10, 0x9, PT ;  /* 0x000000090a00780c */ /* 0x000fe20003fc4270 */
[----:B------:R-:W-:Y:S03]  /*3620*/  BSSY B0, `(.L_x_89) ;  /* 0x000000c000007945 */ /* 0x000fe60003800000 */
        /* <DEDUP_REMOVED lines=11> */
.L_x_90:
[----:B------:R-:W-:Y:S05]  /*36e0*/  BSYNC B0 ;  /* 0x0000000000007941 */ /* 0x000fea0003800000 */
.L_x_89:
[----:B--2--5:R-:W-:Y:S01]  /*36f0*/  HADD2.F32 R93, -RZ, R20.H0_H0 ;  /* 0x20000014ff5d7230 */ /* 0x024fe20000004100 */
[----:B------:R-:W-:Y:S01]  /*3700*/  ULOP3.LUT UR18, UR22, 0x20, URZ, 0xfc, !UPT ;  /* 0x0000002016127892 */ /* 0x000fe2000f8efc3f */
[----:B------:R-:W-:-:S03]  /*3710*/  ISETP.GT.AND P6, PT, R10, 0x10, PT ;  /* 0x000000100a00780c */ /* 0x000fc60003fc4270 */
[----:B------:R-:W-:Y:S01]  /*3720*/  FMUL R16, R93, R14 ;  /* 0x0000000e5d107220 */ /* 0x000fe20000400000 */
[----:B------:R-:W-:-:S03]  /*3730*/  LOP3.LUT R93, R17, 0x30, RZ, 0xfc, !PT ;  /* 0x00000030115d7812 */ /* 0x000fc600078efcff */
[----:B------:R-:W-:-:S05]  /*3740*/  FFMA R16, R95, R11, R16 ;  /* 0x0000000b5f107223 */ /* 0x000fca0000000010 */
        /* <DEDUP_REMOVED lines=36> */
.L_x_92:
[----:B------:R-:W-:Y:S05]  /*3990*/  BSYNC B0 ;  /* 0x0000000000007941 */ /* 0x000fea0003800000 */
.L_x_91:
        /* <DEDUP_REMOVED lines=14> */
.L_x_94:
[----:B------:R-:W-:Y:S05]  /*3a80*/  BSYNC B0 ;  /* 0x0000000000007941 */ /* 0x000fea0003800000 */
.L_x_93:
        /* <DEDUP_REMOVED lines=42> */
.L_x_96:
[----:B------:R-:W-:Y:S05]  /*3d30*/  BSYNC B0 ;  /* 0x0000000000007941 */ /* 0x000fea0003800000 */
.L_x_95:
        /* <DEDUP_REMOVED lines=14> */
.L_x_98:
[----:B------:R-:W-:Y:S05]  /*3e20*/  BSYNC B0 ;  /* 0x0000000000007941 */ /* 0x000fea0003800000 */
.L_x_97:
        /* <DEDUP_REMOVED lines=42> */
.L_x_100:
[----:B------:R-:W-:Y:S05]  /*40d0*/  BSYNC B0 ;  /* 0x0000000000007941 */ /* 0x000fea0003800000 */
.L_x_99:
        /* <DEDUP_REMOVED lines=14> */
.L_x_102:
[----:B------:R-:W-:Y:S05]  /*41c0*/  BSYNC B0 ;  /* 0x0000000000007941 */ /* 0x000fea0003800000 */
.L_x_101:
        /* <DEDUP_REMOVED lines=41> */
.L_x_104:
[----:B------:R-:W-:Y:S05]  /*4460*/  BSYNC B0 ;  /* 0x0000000000007941 */ /* 0x000fea0003800000 */
.L_x_103:
[----:B--2--5:R-:W-:Y:S01]  /*4470*/  HADD2.F32 R109, -RZ, R20.H0_H0 ;  /* 0x20000014ff6d7230 */ /* 0x024fe20000004100 */
        /* <DEDUP_REMOVED lines=12> */
.L_x_106:
[----:B------:R-:W-:Y:S05]  /*4540*/  BSYNC B0 ;  /* 0x0000000000007941 */ /* 0x000fea0003800000 */
.L_x_105:
[----:B--2--5:R-:W-:Y:S01]  /*4550*/  HADD2.F32 R109, -RZ, R20.H0_H0 ;  /* 0x20000014ff6d7230 */ /* 0x024fe20000004100 */
[----:B------:R-:W-:-:S04]  /*4560*/  ULOP3.LUT UR8, UR22, 0x60, URZ, 0xfc, !UPT ;  /* 0x0000006016087892 */ /* 0x000fc8000f8efc3f */
        /* <DEDUP_REMOVED lines=31> */
[----:B------:R-:W-:-:S05]  /*4760*/  IADD3 R112, P5, R105, R6, RZ ;  /* 0x0000000669707210 */ /* 0x000fca0007fbe0ff */
[----:B------:R-:W-:Y:S01]  /*4770*/  IMAD.X R113, R21, 0x1, R7, P5 ;  /* 0x0000000115717824 */ /* 0x000fe200028e0607 */
[----:B------:R-:W-:-:S13]  /*4780*/  ISETP.GT.AND P5, PT, R0, 0x48, P3 ;  /* 0x000000480000780c */ /* 0x000fda0001fa4270 */
[----:B---3--:R-:W-:Y:S05]  /*4790*/  @!P5 BRA `(.L_x_108) ;  /* 0x00000000000cd947 */ /* 0x008fea0003800000 */
[----:B------:R-:W-:-:S04]  /*47a0*/  IADD3 R2, P6, R8, UR8, RZ ;  /* 0x0000000808027c10 */ /* 0x000fc8000ffde0ff */
[----:B------:R-:W-:-:S05]  /*47b0*/  IADD3.X R3, R9, UR4, RZ, P6, !PT ;  /* 0x0000000409037c10 */ /* 0x000fca000b7fe4ff */
[----:B------:R2:W5:Y:S04]  /*47c0*/  LDG.E.LTC128B.U16 R20, desc[UR12][R2.64] ;  /* 0x0000000c02147981 */ /* 0x000568000c1e1520 */
.L_x_108:
[----:B------:R-:W-:Y:S05]  /*47d0*/  BSYNC B0 ;  /* 0x0000000000007941 */ /* 0x000fea0003800000 */
.L_x_107:
        /* <DEDUP_REMOVED lines=13> */
.L_x_110:
[----:B------:R-:W-:Y:S05]  /*48b0*/  BSYNC B0 ;  /* 0x0000000000007941 */ /* 0x000fea0003800000 */
.L_x_109:
[----:B--2--5:R-:W-:Y:S01]  /*48c0*/  HADD2.F32 R3, -RZ, R20.H0_H0 ;  /* 0x20000014ff037230 */ /* 0x024fe20000004100 */
[----:B------:R-:W-:-:S04]  /*48d0*/  ULOP3.LUT UR6, UR22, 0x70, URZ, 0xfc, !UPT ;  /* 0x0000007016067892 */ /* 0x000fc8000f8efc3f */
        /* <DEDUP_REMOVED lines=8> */
[----:B--2---:R-:W-:Y:S02]  /*4960*/  IADD3.X R3, R5, UR4, RZ, P5, !PT ;  /* 0x0000000405037c10 */ /* 0x004fe4000affe4ff */
[----:B------:R-:W-:-:S13]  /*4970*/  ISETP.GT.AND P5, PT, R0, 0x40, P1 ;  /* 0x000000400000780c */ /* 0x000fda0000fa4270 */
[----:B------:R-:W2:Y:S01]  /*4980*/  @P5 LDG.E.LTC128B.U16 R20, desc[UR12][R2.64] ;  /* 0x0000000c02145981 */ /* 0x000ea2000c1e1520 */
[----:B------:R-:W-:Y:S01]  /*4990*/  ULOP3.LUT UR5, UR22, 0x72, URZ, 0xfc, !UPT ;  /* 0x0000007216057892 */ /* 0x000fe2000f8efc3f */
[----:B--2---:R-:W-:-:S05]  /*49a0*/  HADD2.F32 R115, -RZ, R20.H0_H0 ;  /* 0x20000014ff737230 */ /* 0x004fca0000004100 */
[----:B------:R-:W-:-:S04]  /*49b0*/  FMUL R115, R115, R14 ;  /* 0x0000000e73737220 */ /* 0x000fc80000400000 */
[----:B------:R-:W-:-:S05]  /*49c0*/  FFMA R115, R116, R11, R115 ;  /* 0x0000000b74737223 */ /* 0x000fca0000000073 */
[----:B------:R-:W-:-:S05]  /*49d0*/  F2FP.F16.F32.PACK_AB R115, RZ, R115 ;  /* 0x00000073ff73723e */ /* 0x000fca00000000ff */
[----:B------:R-:W-:Y:S01]  /*49e0*/  @P5 STG.E.U16 desc[UR12][R126.64], R115 ;  /* 0x000000737e005986 */ /* 0x000fe2000c10150c */
[----:B------:R-:W-:-:S05]  /*49f0*/  IADD3 R6, P5, R111, R6, RZ ;  /* 0x000000066f067210 */ /* 0x000fca0007fbe0ff */
[----:B------:R-:W-:Y:S01]  /*4a00*/  IMAD.X R7, R21, 0x1, R7, P5 ;  /* 0x0000000115077824 */ /* 0x000fe200028e0607 */
[----:B----4-:R-:W-:-:S04]  /*4a10*/  IADD3 R4, P5, R4, UR5, RZ ;  /* 0x0000000504047c10 */ /* 0x010fc8000ffbe0ff */
[----:B------:R-:W-:Y:S02]  /*4a20*/  IADD3.X R5, R5, UR4, RZ, P5, !PT ;  /* 0x0000000405057c10 */ /* 0x000fe4000affe4ff */
[----:B------:R-:W-:-:S13]  /*4a30*/  ISETP.GT.AND P5, PT, R0, 0x40, P0 ;  /* 0x000000400000780c */ /* 0x000fda00007a4270 */
[----:B------:R-:W2:Y:S01]  /*4a40*/  @P5 LDG.E.LTC128B.U16 R20, desc[UR12][R4.64] ;  /* 0x0000000c04145981 */ /* 0x000ea2000c1e1520 */
[----:B------:R-:W-:Y:S01]  /*4a50*/  BSSY B0, `(.L_x_111) ;  /* 0x000000e000007945 */ /* 0x000fe20003800000 */
[----:B--2---:R-:W-:-:S05]  /*4a60*/  HADD2.F32 R3, -RZ, R20.H0_H0 ;  /* 0x20000014ff037230 */ /* 0x004fca0000004100 */
[----:B------:R-:W-:-:S04]  /*4a70*/  FMUL R2, R3, R14 ;  /* 0x0000000e03027220 */ /* 0x000fc80000400000 */
[----:B------:R-:W-:-:S05]  /*4a80*/  FFMA R2, R117, R11, R2 ;  /* 0x0000000b75027223 */ /* 0x000fca0000000002 */
[----:B------:R-:W-:-:S04]  /*4a90*/  F2FP.F16.F32.PACK_AB R2, RZ, R2 ;  /* 0x00000002ff02723e */ /* 0x000fc800000000ff */
[----:B------:R-:W-:-:S05]  /*4aa0*/  PRMT R3, R2, 0x7610, R3 ;  /* 0x0000761002037816 */ /* 0x000fca0000000003 */
[----:B------:R2:W-:Y:S01]  /*4ab0*/  @P5 STG.E.U16 desc[UR12][R128.64], R3 ;  /* 0x0000000380005986 */ /* 0x0005e2000c10150c */
[----:B------:R-:W-:-:S05]  /*4ac0*/  IADD3 R2, P5, R12, R17, RZ ;  /* 0x000000110c027210 */ /* 0x000fca0007fbe0ff */
[----:B--2---:R-:W-:Y:S01]  /*4ad0*/  IMAD.X R3, R13, 0x1, R21, P5 ;  /* 0x000000010d037824 */ /* 0x004fe200028e0615 */
[----:B------:R-:W-:-:S13]  /*4ae0*/  ISETP.GT.AND P5, PT, R0, 0x48, P1 ;  /* 0x000000480000780c */ /* 0x000fda0000fa4270 */
[----:B------:R-:W-:Y:S05]  /*4af0*/  @!P5 BRA `(.L_x_112) ;  /* 0x00000000000cd947 */ /* 0x000fea0003800000 */
[----:B------:R-:W-:-:S04]  /*4b00*/  IADD3 R4, P6, R8, UR6, RZ ;  /* 0x0000000608047c10 */ /* 0x000fc8000ffde0ff */
[----:B------:R-:W-:-:S05]  /*4b10*/  IADD3.X R5, R9, UR4, RZ, P6, !PT ;  /* 0x0000000409057c10 */ /* 0x000fca000b7fe4ff */
[----:B------:R2:W5:Y:S04]  /*4b20*/  LDG.E.LTC128B.U16 R20, desc[UR12][R4.64] ;  /* 0x0000000c04147981 */ /* 0x000568000c1e1520 */
.L_x_112:
[----:B------:R-:W-:Y:S05]  /*4b30*/  BSYNC B0 ;  /* 0x0000000000007941 */ /* 0x000fea0003800000 */
.L_x_111:
        /* <DEDUP_REMOVED lines=8> */
[----:B------:R-:W-:-:S04]  /*4bc0*/  IADD3 R4, P5, R8, UR5, RZ ;  /* 0x0000000508047c10 */ /* 0x000fc8000ffbe0ff */
[----:B--2---:R-:W-:Y:S02]  /*4bd0*/  IADD3.X R5, R9, UR4, RZ, P5, !PT ;  /* 0x0000000409057c10 */ /* 0x004fe4000affe4ff */
[----:B------:R-:W-:-:S13]  /*4be0*/  ISETP.GT.AND P5, PT, R0, 0x48, P0 ;  /* 0x000000480000780c */ /* 0x000fda00007a4270 */
[----:B------:R-:W-:Y:S05]  /*4bf0*/  @!P5 BRA `(.L_x_114) ;  /* 0x000000000004d947 */ /* 0x000fea0003800000 */
[----:B------:R2:W5:Y:S02]  /*4c00*/  LDG.E.LTC128B.U16 R20, desc[UR12][R4.64] ;  /* 0x0000000c04147981 */ /* 0x000564000c1e1520 */
.L_x_114:
[----:B------:R-:W-:Y:S05]  /*4c10*/  BSYNC B0 ;  /* 0x0000000000007941 */ /* 0x000fea0003800000 */
.L_x_113:
[----:B--2--5:R-:W-:Y:S01]  /*4c20*/  HADD2.F32 R5, -RZ, R20.H0_H0 ;  /* 0x20000014ff057230 */ /* 0x024fe20000004100 */
[----:B------:R-:W-:Y:S01]  /*4c30*/  ISETP.GT.AND P6, PT, R10, RZ, PT ;  /* 0x000000ff0a00720c */ /* 0x000fe20003fc4270 */
[----:B------:R-:W-:Y:S03]  /*4c40*/  BSSY B0, `(.L_x_115) ;  /* 0x000000d000007945 */ /* 0x000fe60003800000 */
        /* <DEDUP_REMOVED lines=12> */
.L_x_116:
[----:B------:R-:W-:Y:S05]  /*4d10*/  BSYNC B0 ;  /* 0x0000000000007941 */ /* 0x000fea0003800000 */
.L_x_115:
[----:B-----5:R-:W-:Y:S01]  /*4d20*/  HADD2.F32 R7, -RZ, R20.H0_H0 ;  /* 0x20000014ff077230 */ /* 0x020fe20000004100 */
        /* <DEDUP_REMOVED lines=13> */
.L_x_118:
[----:B------:R-:W-:Y:S05]  /*4e00*/  BSYNC B0 ;  /* 0x0000000000007941 */ /* 0x000fea0003800000 */
.L_x_117:
[----:B---3-5:R-:W-:Y:S01]  /*4e10*/  HADD2.F32 R7, -RZ, R20.H0_H0 ;  /* 0x20000014ff077230 */ /* 0x028fe20000004100 */
        /* <DEDUP_REMOVED lines=8> */
[----:B---3--:R-:W-:Y:S01]  /*4ea0*/  IMAD.X R7, R89, 0x1, R21, P5 ;  /* 0x0000000159077824 */ /* 0x008fe200028e0615 */
[----:B0-----:R-:W-:-:S04]  /*4eb0*/  IADD3 R8, P5, R22, UR22, RZ ;  /* 0x0000001616087c10 */ /* 0x001fc8000ffbe0ff */
[----:B------:R-:W-:Y:S02]  /*4ec0*/  IADD3.X R9, R23, UR4, RZ, P5, !PT ;  /* 0x0000000417097c10 */ /* 0x000fe4000affe4ff */
[----:B------:R-:W-:-:S13]  /*4ed0*/  ISETP.GT.AND P5, PT, R0, 0x88, P6 ;  /* 0x000000880000780c */ /* 0x000fda00037a4270 */
[----:B------:R-:W-:Y:S05]  /*4ee0*/  @!P5 BRA `(.L_x_120) ;  /* 0x000000000004d947 */ /* 0x000fea0003800000 */
[----:B------:R0:W5:Y:S02]  /*4ef0*/  LDG.E.LTC128B.U16 R20, desc[UR12][R8.64] ;  /* 0x0000000c08147981 */ /* 0x000164000c1e1520 */
.L_x_120:
[----:B------:R-:W-:Y:S05]  /*4f00*/  BSYNC B0 ;  /* 0x0000000000007941 */ /* 0x000fea0003800000 */
.L_x_119:
        /* <DEDUP_REMOVED lines=14> */
.L_x_122:
[----:B------:R-:W-:Y:S05]  /*4ff0*/  BSYNC B0 ;  /* 0x0000000000007941 */ /* 0x000fea0003800000 */
.L_x_121:
[----:B---3-5:R-:W-:Y:S01]  /*5000*/  HADD2.F32 R57, -RZ, R20.H0_H0 ;  /* 0x20000014ff397230 */ /* 0x028fe20000004100 */
        /* <DEDUP_REMOVED lines=13> */
.L_x_124:
[----:B------:R-:W-:Y:S05]  /*50e0*/  BSYNC B0 ;  /* 0x0000000000007941 */ /* 0x000fea0003800000 */
.L_x_123:
        /* <DEDUP_REMOVED lines=8> */
[----:B---3--:R-:W-:Y:S01]  /*5170*/  IMAD.X R59, R13, 0x1, R21, P5 ;  /* 0x000000010d3b7824 */ /* 0x008fe200028e0615 */
[----:B------:R-:W-:-:S13]  /*5180*/  ISETP.GT.AND P5, PT, R0, 0x80, P6 ;  /* 0x000000800000780c */ /* 0x000fda00037a4270 */
[----:B------:R-:W-:Y:S05]  /*5190*/  @!P5 BRA `(.L_x_126) ;  /* 0x00000000000cd947 */ /* 0x000fea0003800000 */
[----:B------:R-:W-:-:S04]  /*51a0*/  IADD3 R112, P6, R18, UR19, RZ ;  /* 0x0000001312707c10 */ /* 0x000fc8000ffde0ff */
[----:B------:R-:W-:-:S05]  /*51b0*/  IADD3.X R113, R19, UR4, RZ, P6, !PT ;  /* 0x0000000413717c10 */ /* 0x000fca000b7fe4ff */
[----:B------:R3:W5:Y:S04]  /*51c0*/  LDG.E.LTC128B.U16 R20, desc[UR12][R112.64] ;  /* 0x0000000c70147981 */ /* 0x000768000c1e1520 */
.L_x_126:
[----:B------:R-:W-:Y:S05]  /*51d0*/  BSYNC B0 ;  /* 0x0000000000007941 */ /* 0x000fea0003800000 */
.L_x_125:
        /* <DEDUP_REMOVED lines=14> */
.L_x_128:
[----:B------:R-:W-:Y:S05]  /*52c0*/  BSYNC B0 ;  /* 0x0000000000007941 */ /* 0x000fea0003800000 */
.L_x_127:
        /* <DEDUP_REMOVED lines=14> */
.L_x_130:
[----:B------:R-:W-:Y:S05]  /*53b0*/  BSYNC B0 ;  /* 0x0000000000007941 */ /* 0x000fea0003800000 */
.L_x_129:
        /* <DEDUP_REMOVED lines=14> */
.L_x_132:
[----:B------:R-:W-:Y:S05]  /*54a0*/  BSYNC B0 ;  /* 0x0000000000007941 */ /* 0x000fea0003800000 */
.L_x_131:
        /* <DEDUP_REMOVED lines=14> */
.L_x_134:
[----:B------:R-:W-:Y:S05]  /*5590*/  BSYNC B0 ;  /* 0x0000000000007941 */ /* 0x000fea0003800000 */
.L_x_133:
        /* <DEDUP_REMOVED lines=14> */
.L_x_136:
[----:B------:R-:W-:Y:S05]  /*5680*/  BSYNC B0 ;  /* 0x0000000000007941 */ /* 0x000fea0003800000 */
.L_x_135:
        /* <DEDUP_REMOVED lines=14> */
.L_x_138:
[----:B------:R-:W-:Y:S05]  /*5770*/  BSYNC B0 ;  /* 0x0000000000007941 */ /* 0x000fea0003800000 */
.L_x_137:
        /* <DEDUP_REMOVED lines=14> */
.L_x_140:
[----:B------:R-:W-:Y:S05]  /*5860*/  BSYNC B0 ;  /* 0x0000000000007941 */ /* 0x000fea0003800000 */
.L_x_139:
        /* <DEDUP_REMOVED lines=14> */
.L_x_142:
[----:B------:R-:W-:Y:S05]  /*5950*/  BSYNC B0 ;  /* 0x0000000000007941 */ /* 0x000fea0003800000 */
.L_x_141:
        /* <DEDUP_REMOVED lines=14> */
.L_x_144:
[----:B------:R-:W-:Y:S05]  /*5a40*/  BSYNC B0 ;  /* 0x0000000000007941 */ /* 0x000fea0003800000 */
.L_x_143:
        /* <DEDUP_REMOVED lines=14> */
.L_x_146:
[----:B------:R-:W-:Y:S05]  /*5b30*/  BSYNC B0 ;  /* 0x0000000000007941 */ /* 0x000fea0003800000 */
.L_x_145:
        /* <DEDUP_REMOVED lines=14> */
.L_x_148:
[----:B------:R-:W-:Y:S05]  /*5c20*/  BSYNC B0 ;  /* 0x0000000000007941 */ /* 0x000fea0003800000 */
.L_x_147:
        /* <DEDUP_REMOVED lines=14> */
.L_x_150:
[----:B------:R-:W-:Y:S05]  /*5d10*/  BSYNC B0 ;  /* 0x0000000000007941 */ /* 0x000fea0003800000 */
.L_x_149:
        /* <DEDUP_REMOVED lines=14> */
.L_x_152:
[----:B------:R-:W-:Y:S05]  /*5e00*/  BSYNC B0 ;  /* 0x0000000000007941 */ /* 0x000fea0003800000 */
.L_x_151:
        /* <DEDUP_REMOVED lines=14> */
.L_x_154:
[----:B------:R-:W-:Y:S05]  /*5ef0*/  BSYNC B0 ;  /* 0x0000000000007941 */ /* 0x000fea0003800000 */
.L_x_153:
        /* <DEDUP_REMOVED lines=14> */
.L_x_156:
[----:B------:R-:W-:Y:S05]  /*5fe0*/  BSYNC B0 ;  /* 0x0000000000007941 */ /* 0x000fea0003800000 */
.L_x_155:
[----:B---3-5:R-:W-:Y:S01]  /*5ff0*/  HADD2.F32 R59, -RZ, R20.H0_H0 ;  /* 0x20000014ff3b7230 */ /* 0x028fe20000004100 */
[----:B------:R-:W-:Y:S04]  /*6000*/  BSSY B0, `(.L_x_157) ;  /* 0x000000c000007945 */ /* 0x000fe80003800000 */
        /* <DEDUP_REMOVED lines=11> */
.L_x_158:
[----:B------:R-:W-:Y:S05]  /*60c0*/  BSYNC B0 ;  /* 0x0000000000007941 */ /* 0x000fea0003800000 */
.L_x_157:
        /* <DEDUP_REMOVED lines=14> */
.L_x_160:
[----:B------:R-:W-:Y:S05]  /*61b0*/  BSYNC B0 ;  /* 0x0000000000007941 */ /* 0x000fea0003800000 */
.L_x_159:
[----:B---3-5:R-:W-:Y:S01]  /*61c0*/  HADD2.F32 R61, -RZ, R20.H0_H0 ;  /* 0x20000014ff3d7230 */ /* 0x028fe20000004100 */
        /* <DEDUP_REMOVED lines=12> */
.L_x_162:
[----:B------:R-:W-:Y:S05]  /*6290*/  BSYNC B0 ;  /* 0x0000000000007941 */ /* 0x000fea0003800000 */
.L_x_161:
        /* <DEDUP_REMOVED lines=13> */
.L_x_164:
[----:B------:R-:W-:Y:S05]  /*6370*/  BSYNC B0 ;  /* 0x0000000000007941 */ /* 0x000fea0003800000 */
.L_x_163:
        /* <DEDUP_REMOVED lines=13> */
.L_x_166:
[----:B------:R-:W-:Y:S05]  /*6450*/  BSYNC B0 ;  /* 0x0000000000007941 */ /* 0x000fea0003800000 */
.L_x_165:
        /* <DEDUP_REMOVED lines=13> */
.L_x_168:
[----:B------:R-:W-:Y:S05]  /*6530*/  BSYNC B0 ;  /* 0x0000000000007941 */ /* 0x000fea0003800000 */
.L_x_167:
        /* <DEDUP_REMOVED lines=13> */
.L_x_170:
[----:B------:R-:W-:Y:S05]  /*6610*/  BSYNC B0 ;  /* 0x0000000000007941 */ /* 0x000fea0003800000 */
.L_x_169:
        /* <DEDUP_REMOVED lines=13> */
.L_x_172:
[----:B------:R-:W-:Y:S05]  /*66f0*/  BSYNC B0 ;  /* 0x0000000000007941 */ /* 0x000fea0003800000 */
.L_x_171:
        /* <DEDUP_REMOVED lines=8> */
[----:B------:R-:W-:-:S04]  /*6780*/  IADD3 R18, P5, R18, UR5, RZ ;  /* 0x0000000512127c10 */ /* 0x000fc8000ffbe0ff */
[----:B------:R-:W-:Y:S02]  /*6790*/  IADD3.X R19, R19, UR4, RZ, P5, !PT ;  /* 0x0000000413137c10 */ /* 0x000fe4000affe4ff */
[----:B------:R-:W-:-:S13]  /*67a0*/  ISETP.GT.AND P5, PT, R0, 0x80, P0 ;  /* 0x000000800000780c */ /* 0x000fda00007a4270 */
[----:B------:R-:W-:Y:S05]  /*67b0*/  @!P5 BRA `(.L_x_174) ;  /* 0x000000000004d947 */ /* 0x000fea0003800000 */
[----:B------:R3:W5:Y:S02]  /*67c0*/  LDG.E.LTC128B.U16 R20, desc[UR12][R18.64] ;  /* 0x0000000c12147981 */ /* 0x000764000c1e1520 */
.L_x_174:
[----:B------:R-:W-:Y:S05]  /*67d0*/  BSYNC B0 ;  /* 0x0000000000007941 */ /* 0x000fea0003800000 */
.L_x_173:
        /* <DEDUP_REMOVED lines=13> */
.L_x_176:
[----:B------:R-:W-:Y:S05]  /*68b0*/  BSYNC B0 ;  /* 0x0000000000007941 */ /* 0x000fea0003800000 */
.L_x_175:
        /* <DEDUP_REMOVED lines=9> */
[----:B---3--:R-:W-:Y:S02]  /*6950*/  IADD3.X R13, R23, UR4, RZ, P5, !PT ;  /* 0x00000004170d7c10 */ /* 0x008fe4000affe4ff */
[----:B------:R-:W-:-:S13]  /*6960*/  ISETP.GT.AND P5, PT, R0, 0x88, P0 ;  /* 0x000000880000780c */ /* 0x000fda00007a4270 */
[----:B------:R-:W-:Y:S05]  /*6970*/  @!P5 BRA `(.L_x_178) ;  /* 0x000000000004d947 */ /* 0x000fea0003800000 */
[----:B------:R3:W5:Y:S02]  /*6980*/  LDG.E.LTC128B.U16 R20, desc[UR12][R12.64] ;  /* 0x0000000c0c147981 */ /* 0x000764000c1e1520 */
.L_x_178:
[----:B------:R-:W-:Y:S05]  /*6990*/  BSYNC B0 ;  /* 0x0000000000007941 */ /* 0x000fea0003800000 */
.L_x_177:
        /* <DEDUP_REMOVED lines=15> */
.L_x_180:
[----:B------:R-:W-:Y:S05]  /*6a90*/  BSYNC B0 ;  /* 0x0000000000007941 */ /* 0x000fea0003800000 */
.L_x_179:
        /* <DEDUP_REMOVED lines=11> */
[----:B-1----:R-:W-:-:S04]  /*6b50*/  IADD3 R22, P6, R4, UR21, RZ ;  /* 0x0000001504167c10 */ /* 0x002fc8000ffde0ff */
[----:B------:R-:W-:-:S05]  /*6b60*/  IADD3.X R23, R5, UR4, RZ, P6, !PT ;  /* 0x0000000405177c10 */ /* 0x000fca000b7fe4ff */
[----:B------:R3:W5:Y:S04]  /*6b70*/  LDG.E.LTC128B.U16 R20, desc[UR12][R22.64] ;  /* 0x0000000c16147981 */ /* 0x000768000c1e1520 */
.L_x_182:
[----:B------:R-:W-:Y:S05]  /*6b80*/  BSYNC B0 ;  /* 0x0000000000007941 */ /* 0x000fea0003800000 */
.L_x_181:
[----:B-1-3-5:R-:W-:Y:S01]  /*6b90*/  HADD2.F32 R23, -RZ, R20.H0_H0 ;  /* 0x20000014ff177230 */ /* 0x02afe20000004100 */
[----:B------:R-:W-:Y:S01]  /*6ba0*/  ISETP.GT.AND P6, PT, R10, RZ, PT ;  /* 0x000000ff0a00720c */ /* 0x000fe20003fc4270 */
[----:B------:R-:W-:Y:S03]  /*6bb0*/  BSSY B0, `(.L_x_183) ;  /* 0x000000e000007945 */ /* 0x000fe60003800000 */
[----:B------:R-:W-:-:S04]  /*6bc0*/  FMUL R16, R23, R14 ;  /* 0x0000000e17107220 */ /* 0x000fc80000400000 */
[----:B------:R-:W-:-:S05]  /*6bd0*/  FFMA R16, R25, R11, R16 ;  /* 0x0000000b19107223 */ /* 0x000fca0000000010 */
[----:B------:R-:W-:-:S04]  /*6be0*/  F2FP.F16.F32.PACK_AB R16, RZ, R16 ;  /* 0x00000010ff10723e */ /* 0x000fc800000000ff */
[----:B------:R-:W-:Y:S02]  /*6bf0*/  PRMT R23, R16, 0x7610, R23 ;  /* 0x0000761010177816 */ /* 0x000fe40000000017 */
[----:B------:R-:W-:-:S03]  /*6c00*/  PRMT R16, R20, 0x7610, R16 ;  /* 0x0000761014107816 */ /* 0x000fc60000000010 */
[----:B------:R1:W-:Y:S01]  /*6c10*/  @P5 STG.E.U16 desc[UR12][R60.64], R23 ;  /* 0x000000173c005986 */ /* 0x0003e2000c10150c */
[----:B------:R-:W-:-:S05]  /*6c20*/  IADD3 R22, P5, R6, R17, RZ ;  /* 0x0000001106167210 */ /* 0x000fca0007fbe0ff */
[----:B-1----:R-:W-:Y:S01]  /*6c30*/  IMAD.X R23, R7, 0x1, R21, P5 ;  /* 0x0000000107177824 */ /* 0x002fe200028e0615 */
[----:B------:R-:W-:-:S13]  /*6c40*/  ISETP.GT.AND P5, PT, R0, 0xc8, P6 ;  /* 0x000000c80000780c */ /* 0x000fda00037a4270 */
[----:B------:R-:W-:Y:S05]  /*6c50*/  @!P5 BRA `(.L_x_184) ;  /* 0x00000000000cd947 */ /* 0x000fea0003800000 */
[----:B------:R-:W-:-:S04]  /*6c60*/  IADD3 R16, P6, R8, UR22, RZ ;  /* 0x0000001608107c10 */ /* 0x000fc8000ffde0ff */
[----:B------:R-:W-:-:S05]  /*6c70*/  IADD3.X R17, R9, UR4, RZ, P6, !PT ;  /* 0x0000000409117c10 */ /* 0x000fca000b7fe4ff */
[----:B------:R1:W5:Y:S04]  /*6c80*/  LDG.E.LTC128B.U16 R16, desc[UR12][R16.64] ;  /* 0x0000000c10107981 */ /* 0x000368000c1e1520 */
.L_x_184:
[----:B------:R-:W-:Y:S05]  /*6c90*/  BSYNC B0 ;  /* 0x0000000000007941 */ /* 0x000fea0003800000 */
.L_x_183:
[----:B-1---5:R-:W-:Y:S01]  /*6ca0*/  HADD2.F32 R17, -RZ, R16.H0_H0 ;  /* 0x20000010ff117230 */ /* 0x022fe20000004100 */
        /* <DEDUP_REMOVED lines=9> */
[----:B-1----:R-:W-:Y:S05]  /*6d40*/  @!P5 BRA `(.L_x_186) ;  /* 0x00000000000cd947 */ /* 0x002fea0003800000 */
[----:B------:R-:W-:-:S04]  /*6d50*/  IADD3 R16, P6, R8, UR21, RZ ;  /* 0x0000001508107c10 */ /* 0x000fc8000ffde0ff */
[----:B------:R-:W-:-:S05]  /*6d60*/  IADD3.X R17, R9, UR4, RZ, P6, !PT ;  /* 0x0000000409117c10 */ /* 0x000fca000b7fe4ff */
[----:B------:R1:W5:Y:S04]  /*6d70*/  LDG.E.LTC128B.U16 R16, desc[UR12][R16.64] ;  /* 0x0000000c10107981 */ /* 0x000368000c1e1520 */
.L_x_186:
[----:B------:R-:W-:Y:S05]  /*6d80*/  BSYNC B0 ;  /* 0x0000000000007941 */ /* 0x000fea0003800000 */
.L_x_185:
        /* <DEDUP_REMOVED lines=12> */
[----:B-1----:R-:W-:-:S05]  /*6e50*/  IADD3.X R17, R5, UR4, RZ, P6, !PT ;  /* 0x0000000405117c10 */ /* 0x002fca000b7fe4ff */
[----:B------:R3:W5:Y:S04]  /*6e60*/  LDG.E.LTC128B.U16 R16, desc[UR12][R16.64] ;  /* 0x0000000c10107981 */ /* 0x000768000c1e1520 */
.L_x_188:
[----:B------:R-:W-:Y:S05]  /*6e70*/  BSYNC B0 ;  /* 0x0000000000007941 */ /* 0x000fea0003800000 */
.L_x_187:
[----:B-----5:R-:W-:Y:S01]  /*6e80*/  HADD2.F32 R15, -RZ, R16.H0_H0 ;  /* 0x20000010ff0f7230 */ /* 0x020fe20000004100 */
[----:B------:R-:W-:Y:S01]  /*6e90*/  ISETP.GT.AND P6, PT, R10, 0x9, PT ;  /* 0x000000090a00780c */ /* 0x000fe20003fc4270 */
[----:B------:R-:W-:Y:S03]  /*6ea0*/  BSSY B0, `(.L_x_189) ;  /* 0x000000e000007945 */ /* 0x000fe60003800000 */
[----:B------:R-:W-:-:S04]  /*6eb0*/  FMUL R15, R15, R14 ;  /* 0x0000000e0f0f7220 */ /* 0x000fc80000400000 */
[----:B------:R-:W-:-:S05]  /*6ec0*/  FFMA R15, R28, R11, R15 ;  /* 0x0000000b1c0f7223 */ /* 0x000fca000000000f */
[----:B------:R-:W-:-:S04]  /*6ed0*/  F2FP.F16.F32.PACK_AB R15, RZ, R15 ;  /* 0x0000000fff0f723e */ /* 0x000fc800000000ff */
[----:B-1-3--:R-:W-:Y:S02]  /*6ee0*/  PRMT R17, R15, 0x7610, R17 ;  /* 0x000076100f117816 */ /* 0x00afe40000000011 */
[----:B------:R-:W-:-:S03]  /*6ef0*/  PRMT R15, R16, 0x7610, R15 ;  /* 0x00007610100f7816 */ /* 0x000fc6000000000f */
        /* <DEDUP_REMOVED lines=8> */
.L_x_190:
[----:B------:R-:W-:Y:S05]  /*6f80*/  BSYNC B0 ;  /* 0x0000000000007941 */ /* 0x000fea0003800000 */
.L_x_189:
[----:B-1---5:R-:W-:Y:S01]  /*6f90*/  HADD2.F32 R13, -RZ, R15.H0_H0 ;  /* 0x2000000fff0d7230 */ /* 0x022fe20000004100 */
[----:B------:R-:W-:Y:S01]  /*6fa0*/  ISETP.GT.AND P6, PT, R10, 0x8, PT ;  /* 0x000000080a00780c */ /* 0x000fe20003fc4270 */
        /* <DEDUP_REMOVED lines=14> */
.L_x_192:
[----:B------:R-:W-:Y:S05]  /*7090*/  BSYNC B0 ;  /* 0x0000000000007941 */ /* 0x000fea0003800000 */
.L_x_191:
        /* <DEDUP_REMOVED lines=14> */
.L_x_194:
[----:B------:R-:W-:Y:S05]  /*7180*/  BSYNC B0 ;  /* 0x0000000000007941 */ /* 0x000fea0003800000 */
.L_x_193:
        /* <DEDUP_REMOVED lines=14> */
.L_x_196:
[----:B------:R-:W-:Y:S05]  /*7270*/  BSYNC B0 ;  /* 0x0000000000007941 */ /* 0x000fea0003800000 */
.L_x_195:
        /* <DEDUP_REMOVED lines=14> */
.L_x_198:
[----:B------:R-:W-:Y:S05]  /*7360*/  BSYNC B0 ;  /* 0x0000000000007941 */ /* 0x000fea0003800000 */
.L_x_197:
[----:B-1---5:R-:W-:Y:S01]  /*7370*/  HADD2.F32 R13, -RZ, R12.H0_H0 ;  /* 0x2000000cff0d7230 */ /* 0x022fe20000004100 */
[----:B------:R-:W-:Y:S01]  /*7380*/  ISETP.GT.AND P6, PT, R10, 0x10, PT ;  /* 0x000000100a00780c */ /* 0x000fe20003fc4270 */
        /* <DEDUP_REMOVED lines=13> */
.L_x_200:
[----:B------:R-:W-:Y:S05]  /*7460*/  BSYNC B0 ;  /* 0x0000000000007941 */ /* 0x000fea0003800000 */
.L_x_199:
        /* <DEDUP_REMOVED lines=14> */
.L_x_202:
[----:B------:R-:W-:Y:S05]  /*7550*/  BSYNC B0 ;  /* 0x0000000000007941 */ /* 0x000fea0003800000 */
.L_x_201:
        /* <DEDUP_REMOVED lines=14> */
.L_x_204:
[----:B------:R-:W-:Y:S05]  /*7640*/  BSYNC B0 ;  /* 0x0000000000007941 */ /* 0x000fea0003800000 */
.L_x_203:
        /* <DEDUP_REMOVED lines=14> */
.L_x_206:
[----:B------:R-:W-:Y:S05]  /*7730*/  BSYNC B0 ;  /* 0x0000000000007941 */ /* 0x000fea0003800000 */
.L_x_205:
        /* <DEDUP_REMOVED lines=15> */
.L_x_208:
[----:B------:R-:W-:Y:S05]  /*7830*/  BSYNC B0 ;  /* 0x0000000000007941 */ /* 0x000fea0003800000 */
.L_x_207:
        /* <DEDUP_REMOVED lines=14> */
.L_x_210:
[----:B------:R-:W-:Y:S05]  /*7920*/  BSYNC B0 ;  /* 0x0000000000007941 */ /* 0x000fea0003800000 */
.L_x_209:
        /* <DEDUP_REMOVED lines=15> */
.L_x_212:
[----:B------:R-:W-:Y:S05]  /*7a20*/  BSYNC B0 ;  /* 0x0000000000007941 */ /* 0x000fea0003800000 */
.L_x_211:
        /* <DEDUP_REMOVED lines=14> */
.L_x_214:
[----:B------:R-:W-:Y:S05]  /*7b10*/  BSYNC B0 ;  /* 0x0000000000007941 */ /* 0x000fea0003800000 */
.L_x_213:
[----:B-1---5:R-:W-:Y:S01]  /*7b20*/  HADD2.F32 R13, -RZ, R12.H0_H0 ;  /* 0x2000000cff0d7230 */ /* 0x022fe20000004100 */
[----:B------:R-:W-:Y:S01]  /*7b30*/  ISETP.GT.AND P6, PT, R10, 0x20, PT ;  /* 0x000000200a00780c */ /* 0x000fe20003fc4270 */
[----:B------:R-:W-:Y:S03]  /*7b40*/  BSSY B0, `(.L_x_215) ;  /* 0x000000a000007945 */ /* 0x000fe60003800000 */
[----:B------:R-:W-:-:S04]  /*7b50*/  FMUL R20, R13, R14 ;  /* 0x0000000e0d147220 */ /* 0x000fc80000400000 */
[----:B------:R-:W-:-:S05]  /*7b60*/  FFMA R20, R41, R11, R20 ;  /* 0x0000000b29147223 */ /* 0x000fca0000000014 */
[----:B------:R-:W-:-:S05]  /*7b70*/  F2FP.F16.F32.PACK_AB R20, RZ, R20 ;  /* 0x00000014ff14723e */ /* 0x000fca00000000ff */
[----:B------:R1:W-:Y:S01]  /*7b80*/  @P5 STG.E.U16 desc[UR12][R24.64], R20 ;  /* 0x0000001418005986 */ /* 0x0003e2000c10150c */
[----:B------:R-:W-:-:S13]  /*7b90*/  ISETP.GT.AND P5, PT, R0, 0xc8, P6 ;  /* 0x000000c80000780c */ /* 0x000fda00037a4270 */
[----:B-1----:R-:W-:Y:S05]  /*7ba0*/  @!P5 BRA `(.L_x_216) ;  /* 0x00000000000cd947 */ /* 0x002fea0003800000 */
[----:B------:R-:W-:-:S04]  /*7bb0*/  IADD3 R12, P6, R8, UR14, RZ ;  /* 0x0000000e080c7c10 */ /* 0x000fc8000ffde0ff */
[----:B------:R-:W-:-:S05]  /*7bc0*/  IADD3.X R13, R9, UR4, RZ, P6, !PT ;  /* 0x00000004090d7c10 */ /* 0x000fca000b7fe4ff */
[----:B------:R1:W5:Y:S04]  /*7bd0*/  LDG.E.LTC128B.U16 R12, desc[UR12][R12.64] ;  /* 0x0000000c0c0c7981 */ /* 0x000368000c1e1520 */
.L_x_216:
[----:B------:R-:W-:Y:S05]  /*7be0*/  BSYNC B0 ;  /* 0x0000000000007941 */ /* 0x000fea0003800000 */
.L_x_215:
        /* <DEDUP_REMOVED lines=12> */
.L_x_218:
[----:B------:R-:W-:Y:S05]  /*7cb0*/  BSYNC B0 ;  /* 0x0000000000007941 */ /* 0x000fea0003800000 */
.L_x_217:
        /* <DEDUP_REMOVED lines=15> */
.L_x_220:
[----:B------:R-:W-:Y:S05]  /*7db0*/  BSYNC B0 ;  /* 0x0000000000007941 */ /* 0x000fea0003800000 */
.L_x_219:
[----:B-1---5:R-:W-:Y:S01]  /*7dc0*/  HADD2.F32 R13, -RZ, R12.H0_H0 ;  /* 0x2000000cff0d7230 */ /* 0x022fe20000004100 */
        /* <DEDUP_REMOVED lines=12> */
.L_x_222:
[----:B------:R-:W-:Y:S05]  /*7e90*/  BSYNC B0 ;  /* 0x0000000000007941 */ /* 0x000fea0003800000 */
.L_x_221:
[----:B-1---5:R-:W-:Y:S01]  /*7ea0*/  HADD2.F32 R13, -RZ, R12.H0_H0 ;  /* 0x2000000cff0d7230 */ /* 0x022fe20000004100 */
[----:B------:R-:W-:Y:S01]  /*7eb0*/  ISETP.GT.AND P6, PT, R10, 0x28, PT ;  /* 0x000000280a00780c */ /* 0x000fe20003fc4270 */
[----:B------:R-:W-:Y:S03]  /*7ec0*/  BSSY B0, `(.L_x_223) ;  /* 0x000000c000007945 */ /* 0x000fe60003800000 */
[----:B------:R-:W-:Y:S01]  /*7ed0*/  FMUL R10, R13, R14 ;  /* 0x0000000e0d0a7220 */ /* 0x000fe20000400000 */
[----:B------:R-:W-:-:S03]  /*7ee0*/  ISETP.GT.AND P6, PT, R0, 0xc8, P6 ;  /* 0x000000c80000780c */ /* 0x000fc600037c4270 */
[----:B------:R-:W-:-:S05]  /*7ef0*/  FFMA R10, R45, R11, R10 ;  /* 0x0000000b2d0a7223 */ /* 0x000fca000000000a */
[----:B------:R-:W-:-:S04]  /*7f00*/  F2FP.F16.F32.PACK_AB R10, RZ, R10 ;  /* 0x0000000aff0a723e */ /* 0x000fc800000000ff */
[----:B------:R-:W-:Y:S02]  /*7f10*/  PRMT R13, R10, 0x7610, R13 ;  /* 0x000076100a0d7816 */ /* 0x000fe4000000000d */
[----:B------:R-:W-:-:S03]  /*7f20*/  PRMT R10, R12, 0x7610, R10 ;  /* 0x000076100c0a7816 */ /* 0x000fc6000000000a */
[----:B------:R1:W-:Y:S01]  /*7f30*/  @P5 STG.E.U16 desc[UR12][R18.64], R13 ;  /* 0x0000000d12005986 */ /* 0x0003e2000c10150c */
[----:B------:R-:W-:Y:S05]  /*7f40*/  @!P6 BRA `(.L_x_224) ;  /* 0x00000000000ce947 */ /* 0x000fea0003800000 */
[----:B------:R-:W-:-:S04]  /*7f50*/  IADD3 R12, P5, R8, UR10, RZ ;  /* 0x0000000a080c7c10 */ /* 0x000fc8000ffbe0ff */
[----:B-1----:R-:W-:-:S05]  /*7f60*/  IADD3.X R13, R9, UR4, RZ, P5, !PT ;  /* 0x00000004090d7c10 */ /* 0x002fca000affe4ff */
[----:B------:R3:W5:Y:S04]  /*7f70*/  LDG.E.LTC128B.U16 R10, desc[UR12][R12.64] ;  /* 0x0000000c0c0a7981 */ /* 0x000768000c1e1520 */
.L_x_224:
[----:B------:R-:W-:Y:S05]  /*7f80*/  BSYNC B0 ;  /* 0x0000000000007941 */ /* 0x000fea0003800000 */
.L_x_223:
[----:B-1-3-5:R-:W-:Y:S01]  /*7f90*/  HADD2.F32 R13, -RZ, R10.H0_H0 ;  /* 0x2000000aff0d7230 */ /* 0x02afe20000004100 */
[----:B------:R-:W-:Y:S01]  /*7fa0*/  IADD3 R12, P5, R6, R101, RZ ;  /* 0x00000065060c7210 */ /* 0x000fe20007fbe0ff */
[----:B------:R-:W-:Y:S01]  /*7fb0*/  BSSY B0, `(.L_x_225) ;  /* 0x000000b000007945 */ /* 0x000fe20003800000 */
[----:B------:R-:W-:Y:S02]  /*7fc0*/  ISETP.GT.AND P4, PT, R0, 0xc8, P4 ;  /* 0x000000c80000780c */ /* 0x000fe40002784270 */
[----:B------:R-:W-:-:S04]  /*7fd0*/  FMUL R13, R13, R14 ;  /* 0x0000000e0d0d7220 */ /* 0x000fc80000400000 */
[----:B------:R-:W-:-:S05]  /*7fe0*/  FFMA R13, R46, R11, R13 ;  /* 0x0000000b2e0d7223 */ /* 0x000fca000000000d */
[----:B------:R-:W-:Y:S01]  /*7ff0*/  F2FP.F16.F32.PACK_AB R15, RZ, R13 ;  /* 0x0000000dff0f723e */ /* 0x000fe200000000ff */
[----:B------:R-:W-:-:S05]  /*8000*/  IMAD.X R13, R7, 0x1, R21, P5 ;  /* 0x00000001070d7824 */ /* 0x000fca00028e0615 */
[----:B------:R1:W-:Y:S01]  /*8010*/  @P6 STG.E.U16 desc[UR12][R12.64], R15 ;  /* 0x0000000f0c006986 */ /* 0x0003e2000c10150c */
[----:B------:R-:W-:Y:S05]  /*8020*/  @!P4 BRA `(.L_x_226) ;  /* 0x00000000000cc947 */ /* 0x000fea0003800000 */
[----:B-1----:R-:W-:-:S04]  /*8030*/  IADD3 R12, P5, R8, UR9, RZ ;  /* 0x00000009080c7c10 */ /* 0x002fc8000ffbe0ff */
[----:B------:R-:W-:-:S05]  /*8040*/  IADD3.X R13, R9, UR4, RZ, P5, !PT ;  /* 0x00000004090d7c10 */ /* 0x000fca000affe4ff */
[----:B------:R3:W5:Y:S04]  /*8050*/  LDG.E.LTC128B.U16 R10, desc[UR12][R12.64] ;  /* 0x0000000c0c0a7981 */ /* 0x000768000c1e1520 */
.L_x_226:
[----:B------:R-:W-:Y:S05]  /*8060*/  BSYNC B0 ;  /* 0x0000000000007941 */ /* 0x000fea0003800000 */
.L_x_225:
[----:B-1-3-5:R-:W-:Y:S01]  /*8070*/  HADD2.F32 R13, -RZ, R10.H0_H0 ;  /* 0x2000000aff0d7230 */ /* 0x02afe20000004100 */
[----:B------:R-:W-:Y:S01]  /*8080*/  ISETP.GT.AND P5, PT, R0, 0xc0, P3 ;  /* 0x000000c00000780c */ /* 0x000fe20001fa4270 */
[----:B------:R-:W-:Y:S03]  /*8090*/  BSSY B0, `(.L_x_227) ;  /* 0x000000b000007945 */ /* 0x000fe60003800000 */
[----:B------:R-:W-:-:S04]  /*80a0*/  FMUL R12, R13, R14 ;  /* 0x0000000e0d0c7220 */ /* 0x000fc80000400000 */
[----:B------:R-:W-:Y:S01]  /*80b0*/  FFMA R47, R47, R11, R12 ;  /* 0x0000000b2f2f7223 */ /* 0x000fe2000000000c */
[----:B------:R-:W-:-:S04]  /*80c0*/  IADD3 R12, P6, R6, R103, RZ ;  /* 0x00000067060c7210 */ /* 0x000fc80007fde0ff */
[----:B------:R-:W-:Y:S01]  /*80d0*/  F2FP.F16.F32.PACK_AB R47, RZ, R47 ;  /* 0x0000002fff2f723e */ /* 0x000fe200000000ff */
[----:B------:R-:W-:-:S05]  /*80e0*/  IMAD.X R13, R7, 0x1, R21, P6 ;  /* 0x00000001070d7824 */ /* 0x000fca00030e0615 */
[----:B------:R1:W-:Y:S01]  /*80f0*/  @P4 STG.E.U16 desc[UR12][R12.64], R47 ;  /* 0x0000002f0c004986 */ /* 0x0003e2000c10150c */
[----:B------:R-:W-:Y:S05]  /*8100*/  @!P5 BRA `(.L_x_228) ;  /* 0x00000000000cd947 */ /* 0x000fea0003800000 */
[----:B-1----:R-:W-:-:S04]  /*8110*/  IADD3 R12, P4, R4, UR8, RZ ;  /* 0x00000008040c7c10 */ /* 0x002fc8000ff9e0ff */
[----:B------:R-:W-:-:S05]  /*8120*/  IADD3.X R13, R5, UR4, RZ, P4, !PT ;  /* 0x00000004050d7c10 */ /* 0x000fca000a7fe4ff */
[----:B------:R3:W5:Y:S04]  /*8130*/  LDG.E.LTC128B.U16 R10, desc[UR12][R12.64] ;  /* 0x0000000c0c0a7981 */ /* 0x000768000c1e1520 */
.L_x_228:
[----:B------:R-:W-:Y:S05]  /*8140*/  BSYNC B0 ;  /* 0x0000000000007941 */ /* 0x000fea0003800000 */
.L_x_227:
        /* <DEDUP_REMOVED lines=13> */
.L_x_230:
[----:B------:R-:W-:Y:S05]  /*8220*/  BSYNC B0 ;  /* 0x0000000000007941 */ /* 0x000fea0003800000 */
.L_x_229:
        /* <DEDUP_REMOVED lines=13> */
.L_x_232:
[----:B------:R-:W-:Y:S05]  /*8300*/  BSYNC B0 ;  /* 0x0000000000007941 */ /* 0x000fea0003800000 */
.L_x_231:
        /* <DEDUP_REMOVED lines=13> */
.L_x_234:
[----:B------:R-:W-:Y:S05]  /*83e0*/  BSYNC B0 ;  /* 0x0000000000007941 */ /* 0x000fea0003800000 */
.L_x_233:
        /* <DEDUP_REMOVED lines=13> */
.L_x_236:
[----:B------:R-:W-:Y:S05]  /*84c0*/  BSYNC B0 ;  /* 0x0000000000007941 */ /* 0x000fea0003800000 */
.L_x_235:
[----:B-1-3-5:R-:W-:Y:S01]  /*84d0*/  HADD2.F32 R13, -RZ, R10.H0_H0 ;  /* 0x2000000aff0d7230 */ /* 0x02afe20000004100 */
[----:B------:R-:W-:Y:S01]  /*84e0*/  IADD3 R12, P4, R2, R109, RZ ;  /* 0x0000006d020c7210 */ /* 0x000fe20007f9e0ff */
[----:B------:R-:W-:Y:S01]  /*84f0*/  BSSY B0, `(.L_x_237) ;  /* 0x000000b000007945 */ /* 0x000fe20003800000 */
[----:B------:R-:W-:Y:S02]  /*8500*/  ISETP.GT.AND P2, PT, R0, 0xc0, P0 ;  /* 0x000000c00000780c */ /* 0x000fe40000744270 */
[----:B------:R-:W-:-:S04]  /*8510*/  FMUL R13, R13, R14 ;  /* 0x0000000e0d0d7220 */ /* 0x000fc80000400000 */
[----:B------:R-:W-:-:S05]  /*8520*/  FFMA R13, R52, R11, R13 ;  /* 0x0000000b340d7223 */ /* 0x000fca000000000d */
[----:B------:R-:W-:Y:S01]  /*8530*/  F2FP.F16.F32.PACK_AB R15, RZ, R13 ;  /* 0x0000000dff0f723e */ /* 0x000fe200000000ff */
[----:B------:R-:W-:Y:S01]  /*8540*/  IMAD.X R13, R3, 0x1, R21, P4 ;  /* 0x00000001030d7824 */ /* 0x000fe200020e0615 */
[----:B--2---:R-:W-:-:S04]  /*8550*/  IADD3 R4, P4, R4, UR5, RZ ;  /* 0x0000000504047c10 */ /* 0x004fc8000ff9e0ff */
[----:B------:R1:W-:Y:S01]  /*8560*/  @P3 STG.E.U16 desc[UR12][R12.64], R15 ;  /* 0x0000000f0c003986 */ /* 0x0003e2000c10150c */
[----:B------:R-:W-:Y:S01]  /*8570*/  IADD3.X R5, R5, UR4, RZ, P4, !PT ;  /* 0x0000000405057c10 */ /* 0x000fe2000a7fe4ff */
[----:B------:R-:W-:Y:S07]  /*8580*/  @!P2 BRA `(.L_x_238) ;  /* 0x000000000004a947 */ /* 0x000fee0003800000 */
[----:B------:R2:W5:Y:S02]  /*8590*/  LDG.E.LTC128B.U16 R10, desc[UR12][R4.64] ;  /* 0x0000000c040a7981 */ /* 0x000564000c1e1520 */
.L_x_238:
[----:B------:R-:W-:Y:S05]  /*85a0*/  BSYNC B0 ;  /* 0x0000000000007941 */ /* 0x000fea0003800000 */
.L_x_237:
[----:B--2--5:R-:W-:Y:S01]  /*85b0*/  HADD2.F32 R5, -RZ, R10.H0_H0 ;  /* 0x2000000aff057230 */ /* 0x024fe20000004100 */
[----:B------:R-:W-:Y:S01]  /*85c0*/  IADD3 R2, P3, R2, R111, RZ ;  /* 0x0000006f02027210 */ /* 0x000fe20007f7e0ff */
[----:B------:R-:W-:Y:S01]  /*85d0*/  BSSY B0, `(.L_x_239) ;  /* 0x000000b000007945 */ /* 0x000fe20003800000 */
[----:B------:R-:W-:Y:S02]  /*85e0*/  ISETP.GT.AND P1, PT, R0, 0xc8, P1 ;  /* 0x000000c80000780c */ /* 0x000fe40000f24270 */
[----:B------:R-:W-:Y:S01]  /*85f0*/  FMUL R4, R5, R14 ;  /* 0x0000000e05047220 */ /* 0x000fe20000400000 */
[----:B------:R-:W-:-:S03]  /*8600*/  IMAD.X R3, R3, 0x1, R21, P3 ;  /* 0x0000000103037824 */ /* 0x000fc600018e0615 */
[----:B------:R-:W-:-:S05]  /*8610*/  FFMA R4, R53, R11, R4 ;  /* 0x0000000b35047223 */ /* 0x000fca0000000004 */
[----:B------:R-:W-:-:S05]  /*8620*/  F2FP.F16.F32.PACK_AB R4, RZ, R4 ;  /* 0x00000004ff04723e */ /* 0x000fca00000000ff */
[----:B------:R2:W-:Y:S01]  /*8630*/  @P2 STG.E.U16 desc[UR12][R2.64], R4 ;  /* 0x0000000402002986 */ /* 0x0005e2000c10150c */
[----:B------:R-:W-:Y:S05]  /*8640*/  @!P1 BRA `(.L_x_240) ;  /* 0x00000000000c9947 */ /* 0x000fea0003800000 */
[----:B--2---:R-:W-:-:S04]  /*8650*/  IADD3 R2, P2, R8, UR6, RZ ;  /* 0x0000000608027c10 */ /* 0x004fc8000ff5e0ff */
[----:B------:R-:W-:-:S05]  /*8660*/  IADD3.X R3, R9, UR4, RZ, P2, !PT ;  /* 0x0000000409037c10 */ /* 0x000fca00097fe4ff */
[----:B------:R3:W5:Y:S04]  /*8670*/  LDG.E.LTC128B.U16 R10, desc[UR12][R2.64] ;  /* 0x0000000c020a7981 */ /* 0x000768000c1e1520 */
.L_x_240:
[----:B------:R-:W-:Y:S05]  /*8680*/  BSYNC B0 ;  /* 0x0000000000007941 */ /* 0x000fea0003800000 */
.L_x_239:
[----:B--23-5:R-:W-:Y:S01]  /*8690*/  HADD2.F32 R3, -RZ, R10.H0_H0 ;  /* 0x2000000aff037230 */ /* 0x02cfe20000004100 */
[----:B------:R-:W-:Y:S01]  /*86a0*/  IADD3 R2, P2, R6, R109, RZ ;  /* 0x0000006d06027210 */ /* 0x000fe20007f5e0ff */
[----:B------:R-:W-:Y:S01]  /*86b0*/  BSSY B0, `(.L_x_241) ;  /* 0x000000c000007945 */ /* 0x000fe20003800000 */
[----:B------:R-:W-:Y:S02]  /*86c0*/  ISETP.GT.AND P0, PT, R0, 0xc8, P0 ;  /* 0x000000c80000780c */ /* 0x000fe40000704270 */
[----:B------:R-:W-:-:S04]  /*86d0*/  FMUL R3, R3, R14 ;  /* 0x0000000e03037220 */ /* 0x000fc80000400000 */
[----:B------:R-:W-:-:S05]  /*86e0*/  FFMA R3, R54, R11, R3 ;  /* 0x0000000b36037223 */ /* 0x000fca0000000003 */
[----:B------:R-:W-:Y:S01]  /*86f0*/  F2FP.F16.F32.PACK_AB R5, RZ, R3 ;  /* 0x00000003ff05723e */ /* 0x000fe200000000ff */
[----:B------:R-:W-:Y:S01]  /*8700*/  IMAD.X R3, R7, 0x1, R21, P2 ;  /* 0x0000000107037824 */ /* 0x000fe200010e0615 */
[----:B------:R-:W-:Y:S02]  /*8710*/  IADD3 R4, P2, R8, UR5, RZ ;  /* 0x0000000508047c10 */ /* 0x000fe4000ff5e0ff */
[----:B------:R-:W-:Y:S02]  /*8720*/  PRMT R0, R5, 0x7610, R0 ;  /* 0x0000761005007816 */ /* 0x000fe40000000000 */
[----:B------:R-:W-:-:S03]  /*8730*/  IADD3.X R5, R9, UR4, RZ, P2, !PT ;  /* 0x0000000409057c10 */ /* 0x000fc600097fe4ff */
[----:B------:R2:W-:Y:S01]  /*8740*/  @P1 STG.E.U16 desc[UR12][R2.64], R0 ;  /* 0x0000000002001986 */ /* 0x0005e2000c10150c */
[----:B------:R-:W-:Y:S05]  /*8750*/  @!P0 BRA `(.L_x_242) ;  /* 0x0000000000048947 */ /* 0x000fea0003800000 */
[----:B------:R3:W5:Y:S02]  /*8760*/  LDG.E.LTC128B.U16 R10, desc[UR12][R4.64] ;  /* 0x0000000c040a7981 */ /* 0x000764000c1e1520 */
.L_x_242:
[----:B------:R-:W-:Y:S05]  /*8770*/  BSYNC B0 ;  /* 0x0000000000007941 */ /* 0x000fea0003800000 */
.L_x_241:
[----:B--2--5:R-:W-:Y:S01]  /*8780*/  HADD2.F32 R3, -RZ, R10.H0_H0 ;  /* 0x2000000aff037230 */ /* 0x024fe20000004100 */
[----:B------:R-:W-:-:S04]  /*8790*/  IADD3 R2, P1, R6, R111, RZ ;  /* 0x0000006f06027210 */ /* 0x000fc80007f3e0ff */
[----:B------:R-:W-:-:S04]  /*87a0*/  FMUL R14, R3, R14 ;  /* 0x0000000e030e7220 */ /* 0x000fc80000400000 */
[----:B------:R-:W-:Y:S01]  /*87b0*/  FFMA R14, R55, R11, R14 ;  /* 0x0000000b370e7223 */ /* 0x000fe2000000000e */
[----:B------:R-:W-:Y:S06]  /*87c0*/  @!P0 EXIT ;  /* 0x000000000000894d */ /* 0x000fec0003800000 */
[----:B------:R-:W-:Y:S01]  /*87d0*/  F2FP.F16.F32.PACK_AB R14, RZ, R14 ;  /* 0x0000000eff0e723e */ /* 0x000fe200000000ff */
[----:B------:R-:W-:-:S05]  /*87e0*/  IMAD.X R3, R7, 0x1, R21, P1 ;  /* 0x0000000107037824 */ /* 0x000fca00008e0615 */
[----:B------:R-:W-:Y:S01]  /*87f0*/  STG.E.U16 desc[UR12][R2.64], R14 ;  /* 0x0000000e02007986 */ /* 0x000fe2000c10150c */
[----:B------:R-:W-:Y:S05]  /*8800*/  EXIT ;  /* 0x000000000000794d */ /* 0x000fea0003800000 */
.L_x_22:
[----:B------:R-:W-:Y:S01]  /*8810*/  ULDC.64 UR4, c[0x0][0x5c8] ;  /* 0x0001720000047ab9 */ /* 0x000fe20000000a00 */
[-C--:B------:R-:W-:Y:S01]  /*8820*/  FMUL R120, R120, R11.reuse ;  /* 0x0000000b78787220 */ /* 0x080fe20000400000 */
[----:B------:R-:W-:Y:S01]  /*8830*/  LEA R2, P1, R18, UR4, 0x1 ;  /* 0x0000000412027c11 */ /* 0x000fe2000f8208ff */
[-C--:B------:R-:W-:Y:S01]  /*8840*/  FMUL R121, R121, R11.reuse ;  /* 0x0000000b79797220 */ /* 0x080fe20000400000 */
[----:B------:R-:W-:Y:S01]  /*8850*/  ISETP.GT.AND P4, PT, R10, 0x1, PT ;  /* 0x000000010a00780c */ /* 0x000fe20003f84270 */
[-C--:B------:R-:W-:Y:S01]  /*8860*/  FMUL R122, R122, R11.reuse ;  /* 0x0000000b7a7a7220 */ /* 0x080fe20000400000 */
[----:B------:R-:W-:Y:S01]  /*8870*/  F2FP.F16.F32.PACK_AB R120, RZ, R120 ;  /* 0x00000078ff78723e */ /* 0x000fe200000000ff */
[-C--:B------:R-:W-:Y:S01]  /*8880*/  FMUL R123, R123, R11.reuse ;  /* 0x0000000b7b7b7220 */ /* 0x080fe20000400000 */
[----:B------:R-:W-:Y:S01]  /*8890*/  LEA.HI.X R3, R18, UR5, R21, 0x1, P1 ;  /* 0x0000000512037c11 */ /* 0x000fe200088f0c15 */
[-C--:B------:R-:W-:Y:S01]  /*88a0*/  FMUL R124, R124, R11.reuse ;  /* 0x0000000b7c7c7220 */ /* 0x080fe20000400000 */
[----:B------:R-:W-:Y:S01]  /*88b0*/  ISETP.GT.AND P2, PT, R10, RZ, PT ;  /* 0x000000ff0a00720c */ /* 0x000fe20003f44270 */
[-C--:B------:R-:W-:Y:S01]  /*88c0*/  FMUL R125, R125, R11.reuse ;  /* 0x0000000b7d7d7220 */ /* 0x080fe20000400000 */
[C---:B------:R-:W-:Y:S01]  /*88d0*/  ISETP.GT.AND P1, PT, R0.reuse, RZ, P4 ;  /* 0x000000ff0000720c */ /* 0x040fe20002724270 */
[----:B------:R-:W-:Y:S01]  /*88e0*/  @P0 STG.E.U16 desc[UR12][R2.64], R120 ;  /* 0x0000007802000986 */ /* 0x000fe2000c10150c */
[----:B------:R-:W-:Y:S01]  /*88f0*/  ISETP.GT.AND P2, PT, R0, 0x8, P2 ;  /* 0x000000080000780c */ /* 0x000fe20001744270 */
[-C--:B------:R-:W-:Y:S01]  /*8900*/  FMUL R126, R126, R11.reuse ;  /* 0x0000000b7e7e7220 */ /* 0x080fe20000400000 */
[----:B------:R-:W-:Y:S01]  /*8910*/  ISETP.GT.AND P0, PT, R0, 0x8, P4 ;  /* 0x000000080000780c */ /* 0x000fe20002704270 */
[-C--:B------:R-:W-:Y:S01]  /*8920*/  FMUL R127, R127, R11.reuse ;  /* 0x0000000b7f7f7220 */ /* 0x080fe20000400000 */
[----:B------:R-:W-:Y:S01]  /*8930*/  SHF.L.U64.HI R15, R16, 0x1, R15 ;  /* 0x00000001100f7819 */ /* 0x000fe2000001020f */
[-C--:B------:R-:W-:Y:S01]  /*8940*/  FMUL R128, R128, R11.reuse ;  /* 0x0000000b80807220 */ /* 0x080fe20000400000 */
[----:B------:R-:W-:Y:S01]  /*8950*/  LEA R4, P3, R16, R2, 0x1 ;  /* 0x0000000210047211 */ /* 0x000fe200078608ff */
[----:B------:R-:W-:Y:S01]  /*8960*/  FMUL R129, R129, R11 ;  /* 0x0000000b81817220 */ /* 0x000fe20000400000 */
[----:B------:R-:W-:Y:S01]  /*8970*/  F2FP.F16.F32.PACK_AB R121, RZ, R121 ;  /* 0x00000079ff79723e */ /* 0x000fe200000000ff */
[----:B------:R-:W-:Y:S01]  /*8980*/  FMUL R130, R130, R11 ;  /* 0x0000000b82827220 */ /* 0x000fe20000400000 */
[----:B------:R-:W-:Y:S01]  /*8990*/  F2FP.F16.F32.PACK_AB R122, RZ, R122 ;  /* 0x0000007aff7a723e */ /* 0x000fe200000000ff */
[----:B------:R-:W-:Y:S01]  /*89a0*/  IMAD.X R5, R15, 0x1, R3, P3 ;  /* 0x000000010f057824 */ /* 0x000fe200018e0603 */
[----:B------:R-:W-:Y:S01]  /*89b0*/  F2FP.F16.F32.PACK_AB R123, RZ, R123 ;  /* 0x0000007bff7b723e */ /* 0x000fe200000000ff */
[----:B------:R-:W-:Y:S01]  /*89c0*/  @P1 STG.E.U16 desc[UR12][R2.64+0x2], R121 ;  /* 0x0000027902001986 */ /* 0x000fe2000c10150c */
[C---:B------:R-:W-:Y:S01]  /*89d0*/  ISETP.GT.AND P5, PT, R10.reuse, 0x8, PT ;  /* 0x000000080a00780c */ /* 0x040fe20003fa4270 */
[-C--:B------:R-:W-:Y:S01]  /*89e0*/  FMUL R131, R131, R11.reuse ;  /* 0x0000000b83837220 */ /* 0x080fe20000400000 */
[----:B------:R-:W-:Y:S01]  /*89f0*/  ISETP.GT.AND P4, PT, R10, 0x9, PT ;  /* 0x000000090a00780c */ /* 0x000fe20003f84270 */
[----:B------:R-:W-:Y:S01]  /*8a00*/  @P2 STG.E.U16 desc[UR12][R4.64], R122 ;  /* 0x0000007a04002986 */ /* 0x000fe2000c10150c */
[----:B------:R-:W-:Y:S01]  /*8a10*/  ISETP.GT.AND P1, PT, R0, RZ, P5 ;  /* 0x000000ff0000720c */ /* 0x000fe20002f24270 */
[----:B------:R-:W-:Y:S01]  /*8a20*/  IMAD.SHL.U32 R9, R12, 0x80, RZ ;  /* 0x000000800c097824 */ /* 0x000fe200078e00ff */
[C---:B------:R-:W-:Y:S01]  /*8a30*/  ISETP.GT.AND P2, PT, R0.reuse, RZ, P4 ;  /* 0x000000ff0000720c */ /* 0x040fe20002744270 */
[----:B------:R-:W-:Y:S01]  /*8a40*/  @P0 STG.E.U16 desc[UR12][R4.64+0x2], R123 ;  /* 0x0000027b04000986 */ /* 0x000fe2000c10150c */
[----:B------:R-:W-:Y:S01]  /*8a50*/  ISETP.GT.AND P0, PT, R0, 0x8, P5 ;  /* 0x000000080000780c */ /* 0x000fe20002f04270 */
[-C--:B------:R-:W-:Y:S01]  /*8a60*/  FMUL R132, R132, R11.reuse ;  /* 0x0000000b84847220 */ /* 0x080fe20000400000 */
[----:B------:R-:W-:Y:S01]  /*8a70*/  F2FP.F16.F32.PACK_AB R124, RZ, R124 ;  /* 0x0000007cff7c723e */ /* 0x000fe200000000ff */
[----:B------:R-:W-:Y:S01]  /*8a80*/  FMUL R133, R133, R11 ;  /* 0x0000000b85857220 */ /* 0x000fe20000400000 */
[----:B------:R-:W-:Y:S01]  /*8a90*/  F2FP.F16.F32.PACK_AB R125, RZ, R125 ;  /* 0x0000007dff7d723e */ /* 0x000fe200000000ff */
[-C--:B------:R-:W-:Y:S01]  /*8aa0*/  FMUL R134, R134, R11.reuse ;  /* 0x0000000b86867220 */ /* 0x080fe20000400000 */
[----:B------:R-:W-:Y:S01]  /*8ab0*/  F2FP.F16.F32.PACK_AB R126, RZ, R126 ;  /* 0x0000007eff7e723e */ /* 0x000fe200000000ff */
[-C--:B------:R-:W-:Y:S01]  /*8ac0*/  FMUL R135, R135, R11.reuse ;  /* 0x0000000b87877220 */ /* 0x080fe20000400000 */
[----:B------:R-:W-:Y:S01]  /*8ad0*/  ISETP.GT.AND P3, PT, R10, 0x10, PT ;  /* 0x000000100a00780c */ /* 0x000fe20003f64270 */
[----:B------:R-:W-:Y:S01]  /*8ae0*/  @P1 STG.E.U16 desc[UR12][R2.64+0x10], R124 ;  /* 0x0000107c02001986 */ /* 0x000fe2000c10150c */
[----:B------:R-:W-:Y:S01]  /*8af0*/  ISETP.GT.AND P1, PT, R0, 0x8, P4 ;  /* 0x000000080000780c */ /* 0x000fe20002724270 */
[----:B------:R-:W-:Y:S01]  /*8b00*/  FMUL R136, R136, R11 ;  /* 0x0000000b88887220 */ /* 0x000fe20000400000 */
[----:B------:R-:W-:Y:S01]  /*8b10*/  F2FP.F16.F32.PACK_AB R127, RZ, R127 ;  /* 0x0000007fff7f723e */ /* 0x000fe200000000ff */
[----:B------:R-:W-:Y:S01]  /*8b20*/  @P2 STG.E.U16 desc[UR12][R2.64+0x12], R125 ;  /* 0x0000127d02002986 */ /* 0x000fe2000c10150c */
[----:B------:R-:W-:Y:S01]  /*8b30*/  F2FP.F16.F32.PACK_AB R128, RZ, R128 ;  /* 0x00000080ff80723e */ /* 0x000fe200000000ff */
[-C--:B------:R-:W-:Y:S01]  /*8b40*/  FMUL R137, R137, R11.reuse ;  /* 0x0000000b89897220 */ /* 0x080fe20000400000 */
[----:B------:R-:W-:Y:S01]  /*8b50*/  ISETP.GT.AND P2, PT, R10, 0x11, PT ;  /* 0x000000110a00780c */ /* 0x000fe20003f44270 */
[----:B------:R-:W-:Y:S01]  /*8b60*/  @P0 STG.E.U16 desc[UR12][R4.64+0x10], R126 ;  /* 0x0000107e04000986 */ /* 0x000fe2000c10150c */
[----:B------:R-:W-:Y:S01]  /*8b70*/  ISETP.GT.AND P0, PT, R0, RZ, P3 ;  /* 0x000000ff0000720c */ /* 0x000fe20001f04270 */
[----:B------:R-:W-:Y:S01]  /*8b80*/  FMUL R138, R138, R11 ;  /* 0x0000000b8a8a7220 */ /* 0x000fe20000400000 */
[----:B------:R-:W-:Y:S01]  /*8b90*/  F2FP.F16.F32.PACK_AB R129, RZ, R129 ;  /* 0x00000081ff81723e */ /* 0x000fe200000000ff */
[----:B------:R-:W-:Y:S01]  /*8ba0*/  FMUL R139, R139, R11 ;  /* 0x0000000b8b8b7220 */ /* 0x000fe20000400000 */
[----:B------:R-:W-:Y:S01]  /*8bb0*/  F2FP.F16.F32.PACK_AB R130, RZ, R130 ;  /* 0x00000082ff82723e */ /* 0x000fe200000000ff */
[----:B------:R-:W-:Y:S01]  /*8bc0*/  @P1 STG.E.U16 desc[UR12][R4.64+0x12], R127 ;  /* 0x0000127f04001986 */ /* 0x000fe2000c10150c */
[----:B------:R-:W-:Y:S01]  /*8bd0*/  F2FP.F16.F32.PACK_AB R131, RZ, R131 ;  /* 0x00000083ff83723e */ /* 0x000fe200000000ff */
[-C--:B------:R-:W-:Y:S01]  /*8be0*/  FMUL R140, R140, R11.reuse ;  /* 0x0000000b8c8c7220 */ /* 0x080fe20000400000 */
[----:B------:R-:W-:Y:S01]  /*8bf0*/  SHF.L.U64.HI R13, R12, 0x7, R13 ;  /* 0x000000070c0d7819 */ /* 0x000fe2000001020d */
[-C--:B------:R-:W-:Y:S01]  /*8c00*/  FMUL R141, R141, R11.reuse ;  /* 0x0000000b8d8d7220 */ /* 0x080fe20000400000 */
[----:B------:R-:W-:Y:S01]  /*8c10*/  LOP3.LUT R15, R9, 0x2, RZ, 0xfc, !PT ;  /* 0x00000002090f7812 */ /* 0x000fe200078efcff */
[-C--:B------:R-:W-:Y:S01]  /*8c20*/  FMUL R142, R142, R11.reuse ;  /* 0x0000000b8e8e7220 */ /* 0x080fe20000400000 */
[----:B------:R-:W-:Y:S01]  /*8c30*/  F2FP.F16.F32.PACK_AB R132, RZ, R132 ;  /* 0x00000084ff84723e */ /* 0x000fe200000000ff */
[----:B------:R0:W-:Y:S01]  /*8c40*/  @P0 STG.E.U16 desc[UR12][R2.64+0x20], R128 ;  /* 0x0000208002000986 */ /* 0x0001e2000c10150c */
[----:B------:R-:W-:Y:S01]  /*8c50*/  ISETP.GT.AND P0, PT, R0, RZ, P2 ;  /* 0x000000ff0000720c */ /* 0x000fe20001704270 */
[-C--:B------:R-:W-:Y:S01]  /*8c60*/  FMUL R143, R143, R11.reuse ;  /* 0x0000000b8f8f7220 */ /* 0x080fe20000400000 */
[----:B------:R-:W-:Y:S01]  /*8c70*/  ISETP.GT.AND P1, PT, R10, 0x19, PT ;  /* 0x000000190a00780c */ /* 0x000fe20003f24270 */
[----:B------:R-:W-:Y:S01]  /*8c80*/  FMUL R144, R144, R11 ;  /* 0x0000000b90907220 */ /* 0x000fe20000400000 */
[----:B------:R-:W-:Y:S01]  /*8c90*/  F2FP.F16.F32.PACK_AB R133, RZ, R133 ;  /* 0x00000085ff85723e */ /* 0x000fe200000000ff */
[-C--:B------:R-:W-:Y:S01]  /*8ca0*/  FMUL R145, R145, R11.reuse ;  /* 0x0000000b91917220 */ /* 0x080fe20000400000 */
[----:B------:R-:W-:Y:S01]  /*8cb0*/  F2FP.F16.F32.PACK_AB R134, RZ, R134 ;  /* 0x00000086ff86723e */ /* 0x000fe200000000ff */
[----:B------:R-:W-:Y:S01]  /*8cc0*/  FMUL R146, R146, R11 ;  /* 0x0000000b92927220 */ /* 0x000fe20000400000 */
[----:B------:R-:W-:Y:S01]  /*8cd0*/  F2FP.F16.F32.PACK_AB R135, RZ, R135 ;  /* 0x00000087ff87723e */ /* 0x000fe200000000ff */
[-C--:B------:R-:W-:Y:S01]  /*8ce0*/  FMUL R147, R147, R11.reuse ;  /* 0x0000000b93937220 */ /* 0x080fe20000400000 */
[----:B------:R-:W-:Y:S01]  /*8cf0*/  F2FP.F16.F32.PACK_AB R136, RZ, R136 ;  /* 0x00000088ff88723e */ /* 0x000fe200000000ff */
[----:B------:R-:W-:Y:S01]  /*8d00*/  FMUL R148, R148, R11 ;  /* 0x0000000b94947220 */ /* 0x000fe20000400000 */
[----:B------:R-:W-:Y:S01]  /*8d10*/  F2FP.F16.F32.PACK_AB R137, RZ, R137 ;  /* 0x00000089ff89723e */ /* 0x000fe200000000ff */
[----:B------:R1:W-:Y:S01]  /*8d20*/  @P0 STG.E.U16 desc[UR12][R2.64+0x22], R129 ;  /* 0x0000228102000986 */ /* 0x0003e2000c10150c */
[----:B------:R-:W-:Y:S01]  /*8d30*/  ISETP.GT.AND P0, PT, R0, 0x8, P3 ;  /* 0x000000080000780c */ /* 0x000fe20001f04270 */
[-C--:B------:R-:W-:Y:S01]  /*8d40*/  FMUL R149, R149, R11.reuse ;  /* 0x0000000b95957220 */ /* 0x080fe20000400000 */
[----:B------:R-:W-:Y:S01]  /*8d50*/  F2FP.F16.F32.PACK_AB R138, RZ, R138 ;  /* 0x0000008aff8a723e */ /* 0x000fe200000000ff */
[----:B------:R-:W-:Y:S01]  /*8d60*/  FMUL R150, R150, R11 ;  /* 0x0000000b96967220 */ /* 0x000fe20000400000 */
[----:B------:R-:W-:Y:S01]  /*8d70*/  F2FP.F16.F32.PACK_AB R139, RZ, R139 ;  /* 0x0000008bff8b723e */ /* 0x000fe200000000ff */
[-C--:B------:R-:W-:Y:S01]  /*8d80*/  FMUL R151, R151, R11.reuse ;  /* 0x0000000b97977220 */ /* 0x080fe20000400000 */
[----:B------:R-:W-:Y:S01]  /*8d90*/  ISETP.GT.AND P5, PT, R10, 0x28, PT ;  /* 0x000000280a00780c */ /* 0x000fe20003fa4270 */
[-C--:B------:R-:W-:Y:S01]  /*8da0*/  FMUL R88, R88, R11.reuse ;  /* 0x0000000b58587220 */ /* 0x080fe20000400000 */
[----:B------:R-:W-:Y:S01]  /*8db0*/  F2FP.F16.F32.PACK_AB R140, RZ, R140 ;  /* 0x0000008cff8c723e */ /* 0x000fe200000000ff */
[-C--:B------:R-:W-:Y:S01]  /*8dc0*/  FMUL R89, R89, R11.reuse ;  /* 0x0000000b59597220 */ /* 0x080fe20000400000 */
[----:B------:R-:W-:Y:S01]  /*8dd0*/  ISETP.GT.AND P4, PT, R10, 0x29, PT ;  /* 0x000000290a00780c */ /* 0x000fe20003f84270 */
[----:B------:R-:W-:Y:S01]  /*8de0*/  FMUL R90, R90, R11 ;  /* 0x0000000b5a5a7220 */ /* 0x000fe20000400000 */
[----:B------:R-:W-:Y:S01]  /*8df0*/  F2FP.F16.F32.PACK_AB R141, RZ, R141 ;  /* 0x0000008dff8d723e */ /* 0x000fe200000000ff */
[----:B------:R-:W-:Y:S01]  /*8e00*/  @P0 STG.E.U16 desc[UR12][R4.64+0x20], R130 ;  /* 0x0000208204000986 */ /* 0x000fe2000c10150c */
[----:B------:R-:W-:Y:S01]  /*8e10*/  ISETP.GT.AND P0, PT, R0, 0x8, P2 ;  /* 0x000000080000780c */ /* 0x000fe20001704270 */
[-C--:B------:R-:W-:Y:S01]  /*8e20*/  FMUL R91, R91, R11.reuse ;  /* 0x0000000b5b5b7220 */ /* 0x080fe20000400000 */
[----:B------:R-:W-:Y:S01]  /*8e30*/  ISETP.GT.AND P2, PT, R10, 0x18, PT ;  /* 0x000000180a00780c */ /* 0x000fe20003f44270 */
        /* <DEDUP_REMOVED lines=8> */
[----:B------:R-:W-:Y:S01]  /*8ec0*/  FMUL R96, R96, R11 ;  /* 0x0000000b60607220 */ /* 0x000fe20000400000 */
[----:B------:R-:W-:Y:S01]  /*8ed0*/  F2FP.F16.F32.PACK_AB R145, RZ, R145 ;  /* 0x00000091ff91723e */ /* 0x000fe200000000ff */
[----:B------:R-:W-:Y:S01]  /*8ee0*/  @P0 STG.E.U16 desc[UR12][R4.64+0x22], R131 ;  /* 0x0000228304000986 */ /* 0x000fe2000c10150c */
[----:B------:R-:W-:Y:S01]  /*8ef0*/  IADD3 R6, P0, R9, R2, RZ ;  /* 0x0000000209067210 */ /* 0x000fe20007f1e0ff */
[-C--:B------:R-:W-:Y:S01]  /*8f00*/  FMUL R97, R97, R11.reuse ;  /* 0x0000000b61617220 */ /* 0x080fe20000400000 */
[----:B------:R-:W-:Y:S01]  /*8f10*/  F2FP.F16.F32.PACK_AB R146, RZ, R146 ;  /* 0x00000092ff92723e */ /* 0x000fe200000000ff */
[----:B------:R-:W-:Y:S01]  /*8f20*/  FMUL R98, R98, R11 ;  /* 0x0000000b62627220 */ /* 0x000fe20000400000 */
[----:B------:R-:W-:Y:S01]  /*8f30*/  F2FP.F16.F32.PACK_AB R147, RZ, R147 ;  /* 0x00000093ff93723e */ /* 0x000fe200000000ff */
[--C-:B------:R-:W-:Y:S01]  /*8f40*/  IMAD.X R7, R13, 0x1, R3.reuse, P0 ;  /* 0x000000010d077824 */ /* 0x100fe200000e0603 */
[----:B------:R-:W-:Y:S01]  /*8f50*/  IADD3 R18, P0, R15, R2, RZ ;  /* 0x000000020f127210 */ /* 0x000fe20007f1e0ff */
[-C--:B------:R-:W-:Y:S01]  /*8f60*/  FMUL R99, R99, R11.reuse ;  /* 0x0000000b63637220 */ /* 0x080fe20000400000 */
[----:B------:R-:W-:Y:S01]  /*8f70*/  F2FP.F16.F32.PACK_AB R148, RZ, R148 ;  /* 0x00000094ff94723e */ /* 0x000fe200000000ff */
[----:B------:R-:W-:Y:S01]  /*8f80*/  FMUL R100, R100, R11 ;  /* 0x0000000b64647220 */ /* 0x000fe20000400000 */
[----:B------:R-:W-:Y:S01]  /*8f90*/  F2FP.F16.F32.PACK_AB R149, RZ, R149 ;  /* 0x00000095ff95723e */ /* 0x000fe200000000ff */
[----:B------:R-:W-:Y:S01]  /*8fa0*/  IMAD.X R19, R13, 0x1, R3, P0 ;  /* 0x000000010d137824 */ /* 0x000fe200000e0603 */
[----:B------:R-:W-:Y:S01]  /*8fb0*/  ISETP.GT.AND P0, PT, R0, RZ, P2 ;  /* 0x000000ff0000720c */ /* 0x000fe20001704270 */
[-C--:B------:R-:W-:Y:S01]  /*8fc0*/  FMUL R101, R101, R11.reuse ;  /* 0x0000000b65657220 */ /* 0x080fe20000400000 */
[----:B------:R-:W-:Y:S01]  /*8fd0*/  F2FP.F16.F32.PACK_AB R150, RZ, R150 ;  /* 0x00000096ff96723e */ /* 0x000fe200000000ff */
[----:B------:R-:W-:Y:S01]  /*8fe0*/  FMUL R102, R102, R11 ;  /* 0x0000000b66667220 */ /* 0x000fe20000400000 */
[----:B------:R-:W-:Y:S01]  /*8ff0*/  F2FP.F16.F32.PACK_AB R151, RZ, R151 ;  /* 0x00000097ff97723e */ /* 0x000fe200000000ff */
[-C--:B------:R-:W-:Y:S01]  /*9000*/  FMUL R103, R103, R11.reuse ;  /* 0x0000000b67677220 */ /* 0x080fe20000400000 */
[----:B------:R-:W-:Y:S01]  /*9010*/  LOP3.LUT R21, R9, 0x10, RZ, 0xfc, !PT ;  /* 0x0000001009157812 */ /* 0x000fe200078efcff */
[-C--:B------:R-:W-:Y:S01]  /*9020*/  FMUL R104, R104, R11.reuse ;  /* 0x0000000b68687220 */ /* 0x080fe20000400000 */
[----:B------:R-:W-:Y:S01]  /*9030*/  F2FP.F16.F32.PACK_AB R88, RZ, R88 ;  /* 0x00000058ff58723e */ /* 0x000fe200000000ff */
[-C--:B------:R-:W-:Y:S01]  /*9040*/  FMUL R105, R105, R11.reuse ;  /* 0x0000000b69697220 */ /* 0x080fe20000400000 */
[----:B------:R-:W-:Y:S01]  /*9050*/  LOP3.LUT R23, R9, 0x12, RZ, 0xfc, !PT ;  /* 0x0000001209177812 */ /* 0x000fe200078efcff */
[----:B------:R-:W-:Y:S01]  /*9060*/  FMUL R106, R106, R11 ;  /* 0x0000000b6a6a7220 */ /* 0x000fe20000400000 */
[----:B------:R-:W-:Y:S01]  /*9070*/  F2FP.F16.F32.PACK_AB R89, RZ, R89 ;  /* 0x00000059ff59723e */ /* 0x000fe200000000ff */
[----:B------:R-:W-:Y:S01]  /*9080*/  @P0 STG.E.U16 desc[UR12][R2.64+0x30], R132 ;  /* 0x0000308402000986 */ /* 0x000fe2000c10150c */
[----:B------:R-:W-:Y:S01]  /*9090*/  ISETP.GT.AND P0, PT, R0, RZ, P1 ;  /* 0x000000ff0000720c */ /* 0x000fe20000f04270 */
        /* <DEDUP_REMOVED lines=8> */
[-C--:B------:R-:W-:Y:S01]  /*9120*/  FMUL R111, R111, R11.reuse ;  /* 0x0000000b6f6f7220 */ /* 0x080fe20000400000 */
[----:B------:R-:W-:Y:S01]  /*9130*/  PRMT R8, R92, 0x7610, R8 ;  /* 0x000076105c087816 */ /* 0x000fe20000000008 */
[-C--:B------:R-:W-:Y:S01]  /*9140*/  FMUL R112, R112, R11.reuse ;  /* 0x0000000b70707220 */ /* 0x080fe20000400000 */
[----:B------:R-:W-:Y:S01]  /*9150*/  F2FP.F16.F32.PACK_AB R94, RZ, R94 ;  /* 0x0000005eff5e723e */ /* 0x000fe200000000ff */
[----:B------:R-:W-:Y:S01]  /*9160*/  @P0 STG.E.U16 desc[UR12][R2.64+0x32], R133 ;  /* 0x0000328502000986 */ /* 0x000fe2000c10150c */
[----:B------:R-:W-:Y:S01]  /*9170*/  ISETP.GT.AND P0, PT, R0, 0x8, P2 ;  /* 0x000000080000780c */ /* 0x000fe20001704270 */
        /* <DEDUP_REMOVED lines=26> */
[----:B------:R-:W-:Y:S01]  /*9320*/  @P0 STG.E.U16 desc[UR12][R4.64+0x32], R135 ;  /* 0x0000328704000986 */ /* 0x000fe2000c10150c */
[----:B------:R-:W-:Y:S01]  /*9330*/  ISETP.GT.AND P0, PT, R0, RZ, P2 ;  /* 0x000000ff0000720c */ /* 0x000fe20001704270 */
        /* <DEDUP_REMOVED lines=135> */
[----:B------:R-:W-:-:S02]  /*9bb0*/  F2FP.F16.F32.PACK_AB R33, RZ, R33 ;  /* 0x00000021ff21723e */ /* 0x000fc400000000ff */
[----:B------:R-:W-:Y:S01]  /*9bc0*/  F2FP.F16.F32.PACK_AB R34, RZ, R34 ;  /* 0x00000022ff22723e */ /* 0x000fe200000000ff */
[----:B------:R-:W-:Y:S01]  /*9bd0*/  @P0 STG.E.U16 desc[UR12][R2.64+0x62], R145 ;  /* 0x0000629102000986 */ /* 0x000fe2000c10150c */
[----:B------:R-:W-:Y:S02]  /*9be0*/  ISETP.GT.AND P0, PT, R0, 0x8, P3 ;  /* 0x000000080000780c */ /* 0x000fe40001f04270 */
[----:B------:R-:W-:Y:S02]  /*9bf0*/  F2FP.F16.F32.PACK_AB R35, RZ, R35 ;  /* 0x00000023ff23723e */ /* 0x000fe400000000ff */
[----:B------:R-:W-:Y:S02]  /*9c00*/  F2FP.F16.F32.PACK_AB R36, RZ, R36 ;  /* 0x00000024ff24723e */ /* 0x000fe400000000ff */
[----:B------:R-:W-:Y:S02]  /*9c10*/  F2FP.F16.F32.PACK_AB R37, RZ, R37 ;  /* 0x00000025ff25723e */ /* 0x000fe400000000ff */
[----:B------:R-:W-:-:S02]  /*9c20*/  F2FP.F16.F32.PACK_AB R38, RZ, R38 ;  /* 0x00000026ff26723e */ /* 0x000fc400000000ff */
[----:B------:R-:W-:Y:S02]  /*9c30*/  F2FP.F16.F32.PACK_AB R39, RZ, R39 ;  /* 0x00000027ff27723e */ /* 0x000fe400000000ff */
[----:B------:R-:W-:Y:S01]  /*9c40*/  F2FP.F16.F32.PACK_AB R40, RZ, R40 ;  /* 0x00000028ff28723e */ /* 0x000fe200000000ff */
[----:B------:R-:W-:Y:S01]  /*9c50*/  @P0 STG.E.U16 desc[UR12][R4.64+0x60], R146 ;  /* 0x0000609204000986 */ /* 0x000fe2000c10150c */
[----:B------:R-:W-:Y:S02]  /*9c60*/  ISETP.GT.AND P0, PT, R0, 0x8, P1 ;  /* 0x000000080000780c */ /* 0x000fe40000f04270 */
[----:B------:R-:W-:Y:S02]  /*9c70*/  F2FP.F16.F32.PACK_AB R41, RZ, R41 ;  /* 0x00000029ff29723e */ /* 0x000fe400000000ff */
[----:B------:R-:W-:Y:S02]  /*9c80*/  F2FP.F16.F32.PACK_AB R42, RZ, R42 ;  /* 0x0000002aff2a723e */ /* 0x000fe400000000ff */
[----:B------:R-:W-:-:S02]  /*9c90*/  F2FP.F16.F32.PACK_AB R43, RZ, R43 ;  /* 0x0000002bff2b723e */ /* 0x000fc400000000ff */
[----:B------:R-:W-:Y:S02]  /*9ca0*/  F2FP.F16.F32.PACK_AB R44, RZ, R44 ;  /* 0x0000002cff2c723e */ /* 0x000fe400000000ff */
[----:B------:R-:W-:Y:S02]  /*9cb0*/  F2FP.F16.F32.PACK_AB R45, RZ, R45 ;  /* 0x0000002dff2d723e */ /* 0x000fe400000000ff */
[----:B------:R-:W-:Y:S01]  /*9cc0*/  F2FP.F16.F32.PACK_AB R46, RZ, R46 ;  /* 0x0000002eff2e723e */ /* 0x000fe200000000ff */
[----:B------:R-:W-:Y:S01]  /*9cd0*/  @P0 STG.E.U16 desc[UR12][R4.64+0x62], R147 ;  /* 0x0000629304000986 */ /* 0x000fe2000c10150c */
[----:B------:R-:W-:Y:S02]  /*9ce0*/  ISETP.GT.AND P0, PT, R0, RZ, P2 ;  /* 0x000000ff0000720c */ /* 0x000fe40001704270 */
[----:B------:R-:W-:Y:S02]  /*9cf0*/  F2FP.F16.F32.PACK_AB R47, RZ, R47 ;  /* 0x0000002fff2f723e */ /* 0x000fe400000000ff */
[----:B------:R-:W-:-:S02]  /*9d00*/  F2FP.F16.F32.PACK_AB R48, RZ, R48 ;  /* 0x00000030ff30723e */ /* 0x000fc400000000ff */
[----:B------:R-:W-:Y:S02]  /*9d10*/  F2FP.F16.F32.PACK_AB R49, RZ, R49 ;  /* 0x00000031ff31723e */ /* 0x000fe400000000ff */
[----:B------:R-:W-:Y:S02]  /*9d20*/  F2FP.F16.F32.PACK_AB R50, RZ, R50 ;  /* 0x00000032ff32723e */ /* 0x000fe400000000ff */
[----:B------:R-:W-:Y:S02]  /*9d30*/  F2FP.F16.F32.PACK_AB R51, RZ, R51 ;  /* 0x00000033ff33723e */ /* 0x000fe400000000ff */
[----:B------:R-:W-:Y:S01]  /*9d40*/  F2FP.F16.F32.PACK_AB R52, RZ, R52 ;  /* 0x00000034ff34723e */ /* 0x000fe200000000ff */
[----:B------:R-:W-:Y:S01]  /*9d50*/  @P0 STG.E.U16 desc[UR12][R2.64+0x70], R148 ;  /* 0x0000709402000986 */ /* 0x000fe2000c10150c */
[----:B------:R-:W-:Y:S02]  /*9d60*/  ISETP.GT.AND P0, PT, R10, 0x39, PT ;  /* 0x000000390a00780c */ /* 0x000fe40003f04270 */
[----:B------:R-:W-:-:S02]  /*9d70*/  F2FP.F16.F32.PACK_AB R53, RZ, R53 ;  /* 0x00000035ff35723e */ /* 0x000fc400000000ff */
[----:B------:R-:W-:Y:S02]  /*9d80*/  ISETP.GT.AND P6, PT, R0, RZ, P0 ;  /* 0x000000ff0000720c */ /* 0x000fe400007c4270 */
[----:B------:R-:W-:-:S11]  /*9d90*/  F2FP.F16.F32.PACK_AB R54, RZ, R54 ;  /* 0x00000036ff36723e */ /* 0x000fd600000000ff */
[----:B------:R-:W-:Y:S01]  /*9da0*/  @P6 STG.E.U16 desc[UR12][R2.64+0x72], R149 ;  /* 0x0000729502006986 */ /* 0x000fe2000c10150c */
[----:B------:R-:W-:-:S13]  /*9db0*/  ISETP.GT.AND P6, PT, R0, 0x8, P2 ;  /* 0x000000080000780c */ /* 0x000fda00017c4270 */
[----:B------:R-:W-:Y:S01]  /*9dc0*/  @P6 STG.E.U16 desc[UR12][R4.64+0x70], R150 ;  /* 0x0000709604006986 */ /* 0x000fe2000c10150c */
[----:B------:R-:W-:-:S13]  /*9dd0*/  ISETP.GT.AND P6, PT, R0, 0x8, P0 ;  /* 0x000000080000780c */ /* 0x000fda00007c4270 */
[----:B------:R-:W-:Y:S01]  /*9de0*/  @P6 STG.E.U16 desc[UR12][R4.64+0x72], R151 ;  /* 0x0000729704006986 */ /* 0x000fe2000c10150c */
[----:B0-----:R-:W-:-:S05]  /*9df0*/  IADD3 R128, P6, R21, R2, RZ ;  /* 0x0000000215807210 */ /* 0x001fca0007fde0ff */
[----:B-1----:R-:W-:Y:S01]  /*9e00*/  IMAD.X R129, R13, 0x1, R3, P6 ;  /* 0x000000010d817824 */ /* 0x002fe200030e0603 */
[----:B------:R-:W-:-:S04]  /*9e10*/  ISETP.GT.AND P6, PT, R10, RZ, PT ;  /* 0x000000ff0a00720c */ /* 0x000fc80003fc4270 */
[----:B------:R-:W-:-:S13]  /*9e20*/  ISETP.GT.AND P6, PT, R0, 0x40, P6 ;  /* 0x000000400000780c */ /* 0x000fda00037c4270 */
[----:B------:R-:W-:Y:S01]  /*9e30*/  @P6 STG.E.U16 desc[UR12][R6.64], R88 ;  /* 0x0000005806006986 */ /* 0x000fe2000c10150c */
[----:B------:R-:W-:-:S05]  /*9e40*/  IADD3 R120, P6, R23, R2, RZ ;  /* 0x0000000217787210 */ /* 0x000fca0007fde0ff */
[----:B------:R-:W-:Y:S01]  /*9e50*/  IMAD.X R121, R13, 0x1, R3, P6 ;  /* 0x000000010d797824 */ /* 0x000fe200030e0603 */
[----:B------:R-:W-:-:S04]  /*9e60*/  ISETP.GT.AND P6, PT, R10, 0x1, PT ;  /* 0x000000010a00780c */ /* 0x000fc80003fc4270 */
[----:B------:R-:W-:-:S13]  /*9e70*/  ISETP.GT.AND P6, PT, R0, 0x40, P6 ;  /* 0x000000400000780c */ /* 0x000fda00037c4270 */
[----:B------:R0:W-:Y:S01]  /*9e80*/  @P6 STG.E.U16 desc[UR12][R18.64], R89 ;  /* 0x0000005912006986 */ /* 0x0001e2000c10150c */
[----:B------:R-:W-:-:S05]  /*9e90*/  IADD3 R16, P6, R9, R4, RZ ;  /* 0x0000000409107210 */ /* 0x000fca0007fde0ff */
[----:B------:R-:W-:Y:S01]  /*9ea0*/  IMAD.X R17, R13, 0x1, R5, P6 ;  /* 0x000000010d117824 */ /* 0x000fe200030e0605 */
[----:B------:R-:W-:-:S04]  /*9eb0*/  ISETP.GT.AND P6, PT, R10, RZ, PT ;  /* 0x000000ff0a00720c */ /* 0x000fc80003fc4270 */
[----:B------:R-:W-:Y:S02]  /*9ec0*/  ISETP.GT.AND P6, PT, R0, 0x48, P6 ;  /* 0x000000480000780c */ /* 0x000fe400037c4270 */
[C---:B0-----:R-:W-:Y:S02]  /*9ed0*/  LOP3.LUT R19, R9.reuse, 0x20, RZ, 0xfc, !PT ;  /* 0x0000002009137812 */ /* 0x041fe400078efcff */
[----:B------:R-:W-:-:S09]  /*9ee0*/  LOP3.LUT R89, R9, 0x22, RZ, 0xfc, !PT ;  /* 0x0000002209597812 */ /* 0x000fd200078efcff */
        /* <DEDUP_REMOVED lines=8> */
[----:B------:R-:W-:-:S04]  /*9f70*/  ISETP.GT.AND P6, PT, R10, 0x8, PT ;  /* 0x000000080a00780c */ /* 0x000fc80003fc4270 */
[----:B------:R-:W-:Y:S02]  /*9f80*/  ISETP.GT.AND P6, PT, R0, 0x40, P6 ;  /* 0x000000400000780c */ /* 0x000fe400037c4270 */
[----:B0-----:R-:W-:-:S11]  /*9f90*/  LOP3.LUT R91, R9, 0x30, RZ, 0xfc, !PT ;  /* 0x00000030095b7812 */ /* 0x001fd600078efcff */
[----:B------:R0:W-:Y:S01]  /*9fa0*/  @P6 STG.E.U16 desc[UR12][R128.64], R8 ;  /* 0x0000000880006986 */ /* 0x0001e2000c10150c */
[----:B------:R-:W-:-:S05]  /*9fb0*/  IADD3 R122, P6, R89, R2, RZ ;  /* 0x00000002597a7210 */ /* 0x000fca0007fde0ff */
[----:B------:R-:W-:Y:S01]  /*9fc0*/  IMAD.X R123, R13, 0x1, R3, P6 ;  /* 0x000000010d7b7824 */ /* 0x000fe200030e0603 */
[----:B------:R-:W-:-:S04]  /*9fd0*/  ISETP.GT.AND P6, PT, R10, 0x9, PT ;  /* 0x000000090a00780c */ /* 0x000fc80003fc4270 */
[----:B------:R-:W-:Y:S02]  /*9fe0*/  ISETP.GT.AND P6, PT, R0, 0x40, P6 ;  /* 0x000000400000780c */ /* 0x000fe400037c4270 */
[----:B0-----:R-:W-:-:S11]  /*9ff0*/  PRMT R8, R96, 0x7610, R8 ;  /* 0x0000761060087816 */ /* 0x001fd60000000008 */
[----:B------:R0:W-:Y:S01]  /*a000*/  @P6 STG.E.U16 desc[UR12][R120.64], R93 ;  /* 0x0000005d78006986 */ /* 0x0001e2000c10150c */
[----:B------:R-:W-:-:S05]  /*a010*/  IADD3 R92, P6, R21, R4, RZ ;  /* 0x00000004155c7210 */ /* 0x000fca0007fde0ff */
[----:B0-----:R-:W-:Y:S01]  /*a020*/  IMAD.X R93, R13, 0x1, R5, P6 ;  /* 0x000000010d5d7824 */ /* 0x001fe200030e0605 */
        /* <DEDUP_REMOVED lines=80> */
[----:B------:R-:W-:Y:S02]  /*a530*/  ISETP.GT.AND P6, PT, R0, 0x40, P5 ;  /* 0x000000400000780c */ /* 0x000fe40002fc4270 */
[----:B0-----:R-:W-:-:S11]  /*a540*/  LOP3.LUT R107, R9, 0x70, RZ, 0xfc, !PT ;  /* 0x00000070096b7812 */ /* 0x001fd600078efcff */
[----:B------:R-:W-:Y:S01]  /*a550*/  @P6 STG.E.U16 desc[UR12][R126.64], R8 ;  /* 0x000000087e006986 */ /* 0x000fe2000c10150c */
[----:B------:R-:W-:-:S05]  /*a560*/  IADD3 R122, P6, R105, R2, RZ ;  /* 0x00000002697a7210 */ /* 0x000fca0007fde0ff */
[----:B------:R-:W-:Y:S01]  /*a570*/  IMAD.X R123, R13, 0x1, R3, P6 ;  /* 0x000000010d7b7824 */ /* 0x000fe200030e0603 */
[----:B------:R-:W-:-:S13]  /*a580*/  ISETP.GT.AND P6, PT, R0, 0x40, P4 ;  /* 0x000000400000780c */ /* 0x000fda00027c4270 */
[----:B------:R0:W-:Y:S01]  /*a590*/  @P6 STG.E.U16 desc[UR12][R120.64], R109 ;  /* 0x0000006d78006986 */ /* 0x0001e2000c10150c */
[----:B------:R-:W-:-:S05]  /*a5a0*/  IADD3 R108, P6, R99, R4, RZ ;  /* 0x00000004636c7210 */ /* 0x000fca0007fde0ff */
[----:B0-----:R-:W-:Y:S01]  /*a5b0*/  IMAD.X R109, R13, 0x1, R5, P6 ;  /* 0x000000010d6d7824 */ /* 0x001fe200030e0605 */
[----:B------:R-:W-:-:S13]  /*a5c0*/  ISETP.GT.AND P6, PT, R0, 0x48, P5 ;  /* 0x000000480000780c */ /* 0x000fda0002fc4270 */
[----:B------:R0:W-:Y:S01]  /*a5d0*/  @P6 STG.E.U16 desc[UR12][R108.64], R110 ;  /* 0x0000006e6c006986 */ /* 0x0001e2000c10150c */
[----:B------:R-:W-:-:S05]  /*a5e0*/  IADD3 R126, P6, R101, R4, RZ ;  /* 0x00000004657e7210 */ /* 0x000fca0007fde0ff */
[----:B------:R-:W-:Y:S01]  /*a5f0*/  IMAD.X R127, R13, 0x1, R5, P6 ;  /* 0x000000010d7f7824 */ /* 0x000fe200030e0605 */
[----:B------:R-:W-:Y:S02]  /*a600*/  ISETP.GT.AND P6, PT, R0, 0x48, P4 ;  /* 0x000000480000780c */ /* 0x000fe400027c4270 */
[----:B0-----:R-:W-:-:S11]  /*a610*/  LOP3.LUT R109, R9, 0x72, RZ, 0xfc, !PT ;  /* 0x00000072096d7812 */ /* 0x001fd600078efcff */
[----:B------:R0:W-:Y:S01]  /*a620*/  @P6 STG.E.U16 desc[UR12][R126.64], R111 ;  /* 0x0000006f7e006986 */ /* 0x0001e2000c10150c */
[----:B------:R-:W-:-:S05]  /*a630*/  IADD3 R120, P6, R107, R2, RZ ;  /* 0x000000026b787210 */ /* 0x000fca0007fde0ff */
[----:B------:R-:W-:Y:S01]  /*a640*/  IMAD.X R121, R13, 0x1, R3, P6 ;  /* 0x000000010d797824 */ /* 0x000fe200030e0603 */
[----:B------:R-:W-:-:S13]  /*a650*/  ISETP.GT.AND P6, PT, R0, 0x40, P3 ;  /* 0x000000400000780c */ /* 0x000fda0001fc4270 */
        /* <DEDUP_REMOVED lines=13> */
[----:B-1----:R-:W-:-:S05]  /*a730*/  IADD3 R112, P6, R107, R4, RZ ;  /* 0x000000046b707210 */ /* 0x002fca0007fde0ff */
[----:B--2---:R-:W-:Y:S01]  /*a740*/  IMAD.X R113, R13, 0x1, R5, P6 ;  /* 0x000000010d717824 */ /* 0x004fe200030e0605 */
[----:B------:R-:W-:-:S13]  /*a750*/  ISETP.GT.AND P6, PT, R0, 0x40, P2 ;  /* 0x000000400000780c */ /* 0x000fda00017c4270 */
[----:B------:R-:W-:Y:S01]  /*a760*/  @P6 STG.E.U16 desc[UR12][R120.64], R116 ;  /* 0x0000007478006986 */ /* 0x000fe2000c10150c */
[----:B------:R-:W-:-:S05]  /*a770*/  IADD3 R4, P6, R109, R4, RZ ;  /* 0x000000046d047210 */ /* 0x000fca0007fde0ff */
[----:B------:R-:W-:Y:S01]  /*a780*/  IMAD.X R5, R13, 0x1, R5, P6 ;  /* 0x000000010d057824 */ /* 0x000fe200030e0605 */
[----:B------:R-:W-:-:S13]  /*a790*/  ISETP.GT.AND P6, PT, R0, 0x40, P0 ;  /* 0x000000400000780c */ /* 0x000fda00007c4270 */
[----:B------:R-:W-:Y:S01]  /*a7a0*/  @P6 STG.E.U16 desc[UR12][R128.64], R117 ;  /* 0x0000007580006986 */ /* 0x000fe2000c10150c */
[----:B---3--:R-:W-:-:S05]  /*a7b0*/  IADD3 R2, P6, R6, R9, RZ ;  /* 0x0000000906027210 */ /* 0x008fca0007fde0ff */
[----:B------:R-:W-:Y:S01]  /*a7c0*/  IMAD.X R3, R7, 0x1, R13, P6 ;  /* 0x0000000107037824 */ /* 0x000fe200030e060d */
[----:B------:R-:W-:-:S13]  /*a7d0*/  ISETP.GT.AND P6, PT, R0, 0x48, P2 ;  /* 0x000000480000780c */ /* 0x000fda00017c4270 */
[----:B------:R1:W-:Y:S01]  /*a7e0*/  @P6 STG.E.U16 desc[UR12][R112.64], R118 ;  /* 0x0000007670006986 */ /* 0x0003e2000c10150c */
[----:B0-----:R-:W-:-:S05]  /*a7f0*/  IADD3 R110, P6, R15, R6, RZ ;  /* 0x000000060f6e7210 */ /* 0x001fca0007fde0ff */
[----:B------:R-:W-:Y:S01]  /*a800*/  IMAD.X R111, R7, 0x1, R13, P6 ;  /* 0x00000001076f7824 */ /* 0x000fe200030e060d */
[----:B------:R-:W-:-:S13]  /*a810*/  ISETP.GT.AND P6, PT, R0, 0x48, P0 ;  /* 0x000000480000780c */ /* 0x000fda00007c4270 */
[----:B------:R0:W-:Y:S01]  /*a820*/  @P6 STG.E.U16 desc[UR12][R4.64], R119 ;  /* 0x0000007704006986 */ /* 0x0001e2000c10150c */
[----:B------:R-:W-:-:S05]  /*a830*/  IADD3 R114, P6, R21, R6, RZ ;  /* 0x0000000615727210 */ /* 0x000fca0007fde0ff */
[----:B------:R-:W-:Y:S01]  /*a840*/  IMAD.X R115, R7, 0x1, R13, P6 ;  /* 0x0000000107737824 */ /* 0x000fe200030e060d */
[----:B------:R-:W-:-:S04]  /*a850*/  ISETP.GT.AND P6, PT, R10, RZ, PT ;  /* 0x000000ff0a00720c */ /* 0x000fc80003fc4270 */
[----:B------:R-:W-:-:S13]  /*a860*/  ISETP.GT.AND P6, PT, R0, 0x80, P6 ;  /* 0x000000800000780c */ /* 0x000fda00037c4270 */
[----:B------:R2:W-:Y:S01]  /*a870*/  @P6 STG.E.U16 desc[UR12][R2.64], R56 ;  /* 0x0000003802006986 */ /* 0x0005e2000c10150c */
[----:B-1----:R-:W-:-:S05]  /*a880*/  IADD3 R112, P6, R23, R6, RZ ;  /* 0x0000000617707210 */ /* 0x002fca0007fde0ff */
[----:B------:R-:W-:Y:S01]  /*a890*/  IMAD.X R113, R7, 0x1, R13, P6 ;  /* 0x0000000107717824 */ /* 0x000fe200030e060d */
[----:B------:R-:W-:-:S04]  /*a8a0*/  ISETP.GT.AND P6, PT, R10, 0x1, PT ;  /* 0x000000010a00780c */ /* 0x000fc80003fc4270 */
[----:B------:R-:W-:-:S13]  /*a8b0*/  ISETP.GT.AND P6, PT, R0, 0x80, P6 ;  /* 0x000000800000780c */ /* 0x000fda00037c4270 */
[----:B------:R1:W-:Y:S01]  /*a8c0*/  @P6 STG.E.U16 desc[UR12][R110.64], R57 ;  /* 0x000000396e006986 */ /* 0x0003e2000c10150c */
[----:B0-----:R-:W-:-:S05]  /*a8d0*/  IADD3 R4, P6, R16, R9, RZ ;  /* 0x0000000910047210 */ /* 0x001fca0007fde0ff */
[----:B------:R-:W-:Y:S01]  /*a8e0*/  IMAD.X R5, R17, 0x1, R13, P6 ;  /* 0x0000000111057824 */ /* 0x000fe200030e060d */
[----:B------:R-:W-:-:S04]  /*a8f0*/  ISETP.GT.AND P6, PT, R10, RZ, PT ;  /* 0x000000ff0a00720c */ /* 0x000fc80003fc4270 */
[----:B------:R-:W-:-:S13]  /*a900*/  ISETP.GT.AND P6, PT, R0, 0x88, P6 ;  /* 0x000000880000780c */ /* 0x000fda00037c4270 */
[----:B------:R-:W-:Y:S01]  /*a910*/  @P6 STG.E.U16 desc[UR12][R4.64], R58 ;  /* 0x0000003a04006986 */ /* 0x000fe2000c10150c */
[----:B--2---:R-:W-:-:S05]  /*a920*/  IADD3 R56, P6, R16, R15, RZ ;  /* 0x0000000f10387210 */ /* 0x004fca0007fde0ff */
[----:B-1----:R-:W-:Y:S01]  /*a930*/  IMAD.X R57, R17, 0x1, R13, P6 ;  /* 0x0000000111397824 */ /* 0x002fe200030e060d */
[----:B------:R-:W-:-:S04]  /*a940*/  ISETP.GT.AND P6, PT, R10, 0x1, PT ;  /* 0x000000010a00780c */ /* 0x000fc80003fc4270 */
[----:B------:R-:W-:-:S13]  /*a950*/  ISETP.GT.AND P6, PT, R0, 0x88, P6 ;  /* 0x000000880000780c */ /* 0x000fda00037c4270 */
[----:B------:R0:W-:Y:S01]  /*a960*/  @P6 STG.E.U16 desc[UR12][R56.64], R59 ;  /* 0x0000003b38006986 */ /* 0x0001e2000c10150c */
        /* <DEDUP_REMOVED lines=10> */
[----:B0-----:R-:W-:-:S05]  /*aa10*/  IADD3 R56, P6, R21, R16, RZ ;  /* 0x0000001015387210 */ /* 0x001fca0007fde0ff */
        /* <DEDUP_REMOVED lines=9> */
[----:B-1----:R-:W-:-:S05]  /*aab0*/  IADD3 R60, P6, R91, R6, RZ ;  /* 0x000000065b3c7210 */ /* 0x002fca0007fde0ff */
[----:B--2---:R-:W-:Y:S01]  /*aac0*/  IMAD.X R61, R7, 0x1, R13, P6 ;  /* 0x00000001073d7824 */ /* 0x004fe200030e060d */
[----:B------:R-:W-:-:S04]  /*aad0*/  ISETP.GT.AND P6, PT, R10, 0x10, PT ;  /* 0x000000100a00780c */ /* 0x000fc80003fc4270 */
[----:B------:R-:W-:-:S13]  /*aae0*/  ISETP.GT.AND P6, PT, R0, 0x80, P6 ;  /* 0x000000800000780c */ /* 0x000fda00037c4270 */
[----:B------:R1:W-:Y:S01]  /*aaf0*/  @P6 STG.E.U16 desc[UR12][R110.64], R64 ;  /* 0x000000406e006986 */ /* 0x0003e2000c10150c */
[----:B0-----:R-:W-:-:S05]  /*ab00*/  IADD3 R62, P6, R93, R6, RZ ;  /* 0x000000065d3e7210 */ /* 0x001fca0007fde0ff */
[----:B---3--:R-:W-:Y:S01]  /*ab10*/  IMAD.X R63, R7, 0x1, R13, P6 ;  /* 0x00000001073f7824 */ /* 0x008fe200030e060d */
        /* <DEDUP_REMOVED lines=14> */
[----:B0-----:R-:W-:Y:S01]  /*ac00*/  IMAD.X R65, R7, 0x1, R13, P6 ;  /* 0x0000000107417824 */ /* 0x001fe200030e060d */
[----:B------:R-:W-:-:S04]  /*ac10*/  ISETP.GT.AND P6, PT, R10, 0x18, PT ;  /* 0x000000180a00780c */ /* 0x000fc80003fc4270 */
[----:B------:R-:W-:-:S13]  /*ac20*/  ISETP.GT.AND P6, PT, R0, 0x80, P6 ;  /* 0x000000800000780c */ /* 0x000fda00037c4270 */
[----:B------:R0:W-:Y:S01]  /*ac30*/  @P6 STG.E.U16 desc[UR12][R60.64], R68 ;  /* 0x000000443c006986 */ /* 0x0001e2000c10150c */
[----:B--2---:R-:W-:-:S05]  /*ac40*/  IADD3 R66, P6, R97, R6, RZ ;  /* 0x0000000661427210 */ /* 0x004fca0007fde0ff */
        /* <DEDUP_REMOVED lines=19> */
[----:B-1----:R-:W-:-:S05]  /*ad80*/  IADD3 R62, P6, R101, R6, RZ ;  /* 0x00000006653e7210 */ /* 0x002fca0007fde0ff */
[----:B------:R-:W-:Y:S01]  /*ad90*/  IMAD.X R63, R7, 0x1, R13, P6 ;  /* 0x00000001073f7824 */ /* 0x000fe200030e060d */
[----:B------:R-:W-:-:S04]  /*ada0*/  ISETP.GT.AND P6, PT, R10, 0x21, PT ;  /* 0x000000210a00780c */ /* 0x000fc80003fc4270 */
[----:B------:R-:W-:-:S13]  /*adb0*/  ISETP.GT.AND P6, PT, R0, 0x80, P6 ;  /* 0x000000800000780c */ /* 0x000fda00037c4270 */
[----:B------:R1:W-:Y:S01]  /*adc0*/  @P6 STG.E.U16 desc[UR12][R66.64], R73 ;  /* 0x0000004942006986 */ /* 0x0003e2000c10150c */
[----:B--2---:R-:W-:-:S05]  /*add0*/  IADD3 R56, P6, R95, R16, RZ ;  /* 0x000000105f387210 */ /* 0x004fca0007fde0ff */
[----:B------:R-:W-:Y:S01]  /*ade0*/  IMAD.X R57, R17, 0x1, R13, P6 ;  /* 0x0000000111397824 */ /* 0x000fe200030e060d */
[----:B------:R-:W-:-:S04]  /*adf0*/  ISETP.GT.AND P6, PT, R10, 0x20, PT ;  /* 0x000000200a00780c */ /* 0x000fc80003fc4270 */
[----:B------:R-:W-:-:S13]  /*ae00*/  ISETP.GT.AND P6, PT, R0, 0x88, P6 ;  /* 0x000000880000780c */ /* 0x000fda00037c4270 */
[----:B------:R2:W-:Y:S01]  /*ae10*/  @P6 STG.E.U16 desc[UR12][R56.64], R74 ;  /* 0x0000004a38006986 */ /* 0x0005e2000c10150c */
[----:B---3--:R-:W-:-:S05]  /*ae20*/  IADD3 R58, P6, R97, R16, RZ ;  /* 0x00000010613a7210 */ /* 0x008fca0007fde0ff */
[----:B------:R-:W-:Y:S01]  /*ae30*/  IMAD.X R59, R17, 0x1, R13, P6 ;  /* 0x00000001113b7824 */ /* 0x000fe200030e060d */
[----:B------:R-:W-:-:S04]  /*ae40*/  ISETP.GT.AND P6, PT, R10, 0x21, PT ;  /* 0x000000210a00780c */ /* 0x000fc80003fc4270 */
[----:B------:R-:W-:-:S13]  /*ae50*/  ISETP.GT.AND P6, PT, R0, 0x88, P6 ;  /* 0x000000880000780c */ /* 0x000fda00037c4270 */
[----:B------:R3:W-:Y:S01]  /*ae60*/  @P6 STG.E.U16 desc[UR12][R58.64], R75 ;  /* 0x0000004b3a006986 */ /* 0x0007e2000c10150c */
[----:B0-----:R-:W-:-:S05]  /*ae70*/  IADD3 R64, P6, R103, R6, RZ ;  /* 0x0000000667407210 */ /* 0x001fca0007fde0ff */
[----:B------:R-:W-:Y:S01]  /*ae80*/  IMAD.X R65, R7, 0x1, R13, P6 ;  /* 0x0000000107417824 */ /* 0x000fe200030e060d */
[----:B------:R-:W-:-:S13]  /*ae90*/  ISETP.GT.AND P6, PT, R0, 0x80, P5 ;  /* 0x000000800000780c */ /* 0x000fda0002fc4270 */
[----:B------:R0:W-:Y:S01]  /*aea0*/  @P6 STG.E.U16 desc[UR12][R60.64], R76 ;  /* 0x0000004c3c006986 */ /* 0x0001e2000c10150c */
[----:B-1----:R-:W-:-:S05]  /*aeb0*/  IADD3 R66, P6, R105, R6, RZ ;  /* 0x0000000669427210 */ /* 0x002fca0007fde0ff */
[----:B------:R-:W-:Y:S01]  /*aec0*/  IMAD.X R67, R7, 0x1, R13, P6 ;  /* 0x0000000107437824 */ /* 0x000fe200030e060d */
[----:B------:R-:W-:-:S13]  /*aed0*/  ISETP.GT.AND P6, PT, R0, 0x80, P4 ;  /* 0x000000800000780c */ /* 0x000fda00027c4270 */
[----:B------:R1:W-:Y:S01]  /*aee0*/  @P6 STG.E.U16 desc[UR12][R62.64], R77 ;  /* 0x0000004d3e006986 */ /* 0x0003e2000c10150c */
[----:B--2---:R-:W-:-:S05]  /*aef0*/  IADD3 R56, P6, R99, R16, RZ ;  /* 0x0000001063387210 */ /* 0x004fca0007fde0ff */
[----:B------:R-:W-:Y:S01]  /*af00*/  IMAD.X R57, R17, 0x1, R13, P6 ;  /* 0x0000000111397824 */ /* 0x000fe200030e060d */
[----:B------:R-:W-:-:S13]  /*af10*/  ISETP.GT.AND P6, PT, R0, 0x88, P5 ;  /* 0x000000880000780c */ /* 0x000fda0002fc4270 */
[----:B------:R2:W-:Y:S01]  /*af20*/  @P6 STG.E.U16 desc[UR12][R56.64], R78 ;  /* 0x0000004e38006986 */ /* 0x0005e2000c10150c */
[----:B---3--:R-:W-:-:S05]  /*af30*/  IADD3 R58, P6, R101, R16, RZ ;  /* 0x00000010653a7210 */ /* 0x008fca0007fde0ff */
[----:B------:R-:W-:Y:S01]  /*af40*/  IMAD.X R59, R17, 0x1, R13, P6 ;  /* 0x00000001113b7824 */ /* 0x000fe200030e060d */
[----:B------:R-:W-:-:S13]  /*af50*/  ISETP.GT.AND P6, PT, R0, 0x88, P4 ;  /* 0x000000880000780c */ /* 0x000fda00027c4270 */
[----:B------:R3:W-:Y:S01]  /*af60*/  @P6 STG.E.U16 desc[UR12][R58.64], R79 ;  /* 0x0000004f3a006986 */ /* 0x0007e2000c10150c */
[----:B0-----:R-:W-:-:S05]  /*af70*/  IADD3 R60, P6, R107, R6, RZ ;  /* 0x000000066b3c7210 */ /* 0x001fca0007fde0ff */
[----:B------:R-:W-:Y:S01]  /*af80*/  IMAD.X R61, R7, 0x1, R13, P6 ;  /* 0x00000001073d7824 */ /* 0x000fe200030e060d */
[----:B------:R-:W-:-:S13]  /*af90*/  ISETP.GT.AND P6, PT, R0, 0x80, P3 ;  /* 0x000000800000780c */ /* 0x000fda0001fc4270 */
[----:B------:R-:W-:Y:S01]  /*afa0*/  @P6 STG.E.U16 desc[UR12][R64.64], R80 ;  /* 0x0000005040006986 */ /* 0x000fe2000c10150c */
[----:B-1----:R-:W-:-:S05]  /*afb0*/  IADD3 R62, P6, R109, R6, RZ ;  /* 0x000000066d3e7210 */ /* 0x002fca0007fde0ff */
[----:B------:R-:W-:Y:S01]  /*afc0*/  IMAD.X R63, R7, 0x1, R13, P6 ;  /* 0x00000001073f7824 */ /* 0x000fe200030e060d */
[----:B------:R-:W-:-:S13]  /*afd0*/  ISETP.GT.AND P6, PT, R0, 0x80, P1 ;  /* 0x000000800000780c */ /* 0x000fda0000fc4270 */
[----:B------:R-:W-:Y:S01]  /*afe0*/  @P6 STG.E.U16 desc[UR12][R66.64], R81 ;  /* 0x0000005142006986 */ /* 0x000fe2000c10150c */
[----:B------:R-:W-:-:S05]  /*aff0*/  IADD3 R6, P6, R103, R16, RZ ;  /* 0x0000001067067210 */ /* 0x000fca0007fde0ff */
        /* <DEDUP_REMOVED lines=15> */
[----:B------:R-:W-:-:S05]  /*b0f0*/  IADD3 R16, P6, R2, R9, RZ ;  /* 0x0000000902107210 */ /* 0x000fca0007fde0ff */
        /* <DEDUP_REMOVED lines=9> */
[----:B------:R-:W-:-:S04]  /*b190*/  ISETP.GT.AND P6, PT, R10, RZ, PT ;  /* 0x000000ff0a00720c */ /* 0x000fc80003fc4270 */
[----:B------:R-:W-:-:S13]  /*b1a0*/  ISETP.GT.AND P6, PT, R0, 0xc0, P6 ;  /* 0x000000c00000780c */ /* 0x000fda00037c4270 */
[----:B------:R2:W-:Y:S01]  /*b1b0*/  @P6 STG.E.U16 desc[UR12][R16.64], R24 ;  /* 0x0000001810006986 */ /* 0x0005e2000c10150c */
[----:B0-----:R-:W-:-:S05]  /*b1c0*/  IADD3 R58, P6, R2, R23, RZ ;  /* 0x00000017023a7210 */ /* 0x001fca0007fde0ff */
[----:B------:R-:W-:Y:S01]  /*b1d0*/  IMAD.X R59, R3, 0x1, R13, P6 ;  /* 0x00000001033b7824 */ /* 0x000fe200030e060d */
[----:B------:R-:W-:-:S04]  /*b1e0*/  ISETP.GT.AND P6, PT, R10, 0x1, PT ;  /* 0x000000010a00780c */ /* 0x000fc80003fc4270 */
[----:B------:R-:W-:-:S13]  /*b1f0*/  ISETP.GT.AND P6, PT, R0, 0xc0, P6 ;  /* 0x000000c00000780c */ /* 0x000fda00037c4270 */
[----:B------:R-:W-:Y:S01]  /*b200*/  @P6 STG.E.U16 desc[UR12][R56.64], R25 ;  /* 0x0000001938006986 */ /* 0x000fe2000c10150c */
[----:B-1----:R-:W-:-:S05]  /*b210*/  IADD3 R6, P6, R4, R9, RZ ;  /* 0x0000000904067210 */ /* 0x002fca0007fde0ff */
[----:B------:R-:W-:Y:S01]  /*b220*/  IMAD.X R7, R5, 0x1, R13, P6 ;  /* 0x0000000105077824 */ /* 0x000fe200030e060d */
[----:B------:R-:W-:-:S04]  /*b230*/  ISETP.GT.AND P6, PT, R10, RZ, PT ;  /* 0x000000ff0a00720c */ /* 0x000fc80003fc4270 */
        /* <DEDUP_REMOVED lines=11> */
[----:B------:R-:W-:Y:S01]  /*b2f0*/  @P6 STG.E.U16 desc[UR12][R60.64], R28 ;  /* 0x0000001c3c006986 */ /* 0x000fe2000c10150c */
[----:B--2---:R-:W-:-:S05]  /*b300*/  IADD3 R16, P6, R2, R89, RZ ;  /* 0x0000005902107210 */ /* 0x004fca0007fde0ff */
[----:B------:R-:W-:Y:S01]  /*b310*/  IMAD.X R17, R3, 0x1, R13, P6 ;  /* 0x0000000103117824 */ /* 0x000fe200030e060d */
[----:B------:R-:W-:-:S04]  /*b320*/  ISETP.GT.AND P6, PT, R10, 0x9, PT ;  /* 0x000000090a00780c */ /* 0x000fc80003fc4270 */
[----:B------:R-:W-:-:S13]  /*b330*/  ISETP.GT.AND P6, PT, R0, 0xc0, P6 ;  /* 0x000000c00000780c */ /* 0x000fda00037c4270 */
[----:B------:R-:W-:Y:S01]  /*b340*/  @P6 STG.E.U16 desc[UR12][R58.64], R29 ;  /* 0x0000001d3a006986 */ /* 0x000fe2000c10150c */
        /* <DEDUP_REMOVED lines=34> */
[----:B------:R-:W-:Y:S01]  /*b570*/  @P6 STG.E.U16 desc[UR12][R20.64], R36 ;  /* 0x0000002414006986 */ /* 0x000fe2000c10150c */
[----:B---3--:R-:W-:-:S05]  /*b580*/  IADD3 R16, P6, R2, R97, RZ ;  /* 0x0000006102107210 */ /* 0x008fca0007fde0ff */
        /* <DEDUP_REMOVED lines=23> */
[----:B------:R-:W-:Y:S01]  /*b700*/  @P6 STG.E.U16 desc[UR12][R16.64], R41 ;  /* 0x0000002910006986 */ /* 0x000fe2000c10150c */
[----:B------:R-:W-:-:S04]  /*b710*/  ISETP.GT.AND P6, PT, R10, 0x20, PT ;  /* 0x000000200a00780c */ /* 0x000fc80003fc4270 */
[----:B------:R-:W-:-:S13]  /*b720*/  ISETP.GT.AND P6, PT, R0, 0xc8, P6 ;  /* 0x000000c80000780c */ /* 0x000fda00037c4270 */
[----:B------:R-:W-:Y:S01]  /*b730*/  @P6 STG.E.U16 desc[UR12][R18.64], R42 ;  /* 0x0000002a12006986 */ /* 0x000fe2000c10150c */
[----:B------:R-:W-:-:S04]  /*b740*/  ISETP.GT.AND P6, PT, R10, 0x21, PT ;  /* 0x000000210a00780c */ /* 0x000fc80003fc4270 */
[----:B------:R-:W-:-:S13]  /*b750*/  ISETP.GT.AND P6, PT, R0, 0xc8, P6 ;  /* 0x000000c80000780c */ /* 0x000fda00037c4270 */
[----:B------:R0:W-:Y:S01]  /*b760*/  @P6 STG.E.U16 desc[UR12][R6.64], R43 ;  /* 0x0000002b06006986 */ /* 0x0001e2000c10150c */
[----:B-1----:R-:W-:-:S05]  /*b770*/  IADD3 R8, P6, R2, R99, RZ ;  /* 0x0000006302087210 */ /* 0x002fca0007fde0ff */
[----:B------:R-:W-:Y:S01]  /*b780*/  IMAD.X R9, R3, 0x1, R13, P6 ;  /* 0x0000000103097824 */ /* 0x000fe200030e060d */
[C---:B------:R-:W-:Y:S02]  /*b790*/  ISETP.GT.AND P6, PT, R0.reuse, 0xc0, P5 ;  /* 0x000000c00000780c */ /* 0x040fe40002fc4270 */
[----:B------:R-:W-:-:S11]  /*b7a0*/  ISETP.GT.AND P5, PT, R0, 0xc8, P5 ;  /* 0x000000c80000780c */ /* 0x000fd60002fa4270 */
[----:B------:R1:W-:Y:S01]  /*b7b0*/  @P6 STG.E.U16 desc[UR12][R8.64], R44 ;  /* 0x0000002c08006986 */ /* 0x0003e2000c10150c */
[----:B--2---:R-:W-:-:S05]  /*b7c0*/  IADD3 R14, P6, R2, R101, RZ ;  /* 0x00000065020e7210 */ /* 0x004fca0007fde0ff */
[----:B------:R-:W-:Y:S01]  /*b7d0*/  IMAD.X R15, R3, 0x1, R13, P6 ;  /* 0x00000001030f7824 */ /* 0x000fe200030e060d */
[C---:B------:R-:W-:Y:S02]  /*b7e0*/  ISETP.GT.AND P6, PT, R0.reuse, 0xc0, P4 ;  /* 0x000000c00000780c */ /* 0x040fe400027c4270 */
[----:B------:R-:W-:-:S11]  /*b7f0*/  ISETP.GT.AND P4, PT, R0, 0xc8, P4 ;  /* 0x000000c80000780c */ /* 0x000fd60002784270 */
[----:B------:R2:W-:Y:S01]  /*b800*/  @P6 STG.E.U16 desc[UR12][R14.64], R45 ;  /* 0x0000002d0e006986 */ /* 0x0005e2000c10150c */
[----:B0-----:R-:W-:-:S05]  /*b810*/  IADD3 R6, P6, R4, R99, RZ ;  /* 0x0000006304067210 */ /* 0x001fca0007fde0ff */
[----:B------:R-:W-:Y:S01]  /*b820*/  IMAD.X R7, R5, 0x1, R13, P6 ;  /* 0x0000000105077824 */ /* 0x000fe200030e060d */
[----:B-1----:R-:W-:-:S04]  /*b830*/  IADD3 R8, P6, R4, R101, RZ ;  /* 0x0000006504087210 */ /* 0x002fc80007fde0ff */
[----:B------:R0:W-:Y:S01]  /*b840*/  @P5 STG.E.U16 desc[UR12][R6.64], R46 ;  /* 0x0000002e06005986 */ /* 0x0001e2000c10150c */
[----:B------:R-:W-:Y:S01]  /*b850*/  ISETP.GT.AND P5, PT, R0, 0xc0, P3 ;  /* 0x000000c00000780c */ /* 0x000fe20001fa4270 */
[--C-:B------:R-:W-:Y:S01]  /*b860*/  IMAD.X R9, R5, 0x1, R13.reuse, P6 ;  /* 0x0000000105097824 */ /* 0x100fe200030e060d */
[----:B--2---:R-:W-:Y:S02]  /*b870*/  IADD3 R14, P6, R2, R103, RZ ;  /* 0x00000067020e7210 */ /* 0x004fe40007fde0ff */
[C---:B------:R-:W-:Y:S02]  /*b880*/  ISETP.GT.AND P3, PT, R0.reuse, 0xc8, P3 ;  /* 0x000000c80000780c */ /* 0x040fe40001f64270 */
[----:B------:R1:W-:Y:S01]  /*b890*/  @P4 STG.E.U16 desc[UR12][R8.64], R47 ;  /* 0x0000002f08004986 */ /* 0x0003e2000c10150c */
[C---:B------:R-:W-:Y:S01]  /*b8a0*/  ISETP.GT.AND P4, PT, R0.reuse, 0xc0, P1 ;  /* 0x000000c00000780c */ /* 0x040fe20000f84270 */
[----:B------:R-:W-:Y:S01]  /*b8b0*/  IMAD.X R15, R3, 0x1, R13, P6 ;  /* 0x00000001030f7824 */ /* 0x000fe200030e060d */
[----:B------:R-:W-:-:S02]  /*b8c0*/  ISETP.GT.AND P1, PT, R0, 0xc8, P1 ;  /* 0x000000c80000780c */ /* 0x000fc40000f24270 */
[-C--:B0-----:R-:W-:Y:S02]  /*b8d0*/  IADD3 R6, P6, R2, R105.reuse, RZ ;  /* 0x0000006902067210 */ /* 0x081fe40007fde0ff */
[----:B------:R0:W-:Y:S03]  /*b8e0*/  @P5 STG.E.U16 desc[UR12][R14.64], R48 ;  /* 0x000000300e005986 */ /* 0x0001e6000c10150c */
[--C-:B------:R-:W-:Y:S01]  /*b8f0*/  IMAD.X R7, R3, 0x1, R13.reuse, P6 ;  /* 0x0000000103077824 */ /* 0x100fe200030e060d */
[C---:B------:R-:W-:Y:S02]  /*b900*/  IADD3 R10, P6, R4.reuse, R105, RZ ;  /* 0x00000069040a7210 */ /* 0x040fe40007fde0ff */
[----:B-1----:R-:W-:Y:S02]  /*b910*/  IADD3 R8, P5, R4, R103, RZ ;  /* 0x0000006704087210 */ /* 0x002fe40007fbe0ff */
[----:B------:R1:W-:Y:S01]  /*b920*/  @P4 STG.E.U16 desc[UR12][R6.64], R49 ;  /* 0x0000003106004986 */ /* 0x0003e2000c10150c */
[C-C-:B------:R-:W-:Y:S01]  /*b930*/  IMAD.X R11, R5.reuse, 0x1, R13.reuse, P6 ;  /* 0x00000001050b7824 */ /* 0x140fe200030e060d */
[C---:B------:R-:W-:Y:S01]  /*b940*/  ISETP.GT.AND P4, PT, R0.reuse, 0xc0, P2 ;  /* 0x000000c00000780c */ /* 0x040fe20001784270 */
[----:B------:R-:W-:Y:S01]  /*b950*/  IMAD.X R9, R5, 0x1, R13, P5 ;  /* 0x0000000105097824 */ /* 0x000fe200028e060d */
[----:B------:R-:W-:-:S02]  /*b960*/  ISETP.GT.AND P5, PT, R0, 0xc0, P0 ;  /* 0x000000c00000780c */ /* 0x000fc400007a4270 */
[C---:B------:R-:W-:Y:S02]  /*b970*/  ISETP.GT.AND P2, PT, R0.reuse, 0xc8, P2 ;  /* 0x000000c80000780c */ /* 0x040fe40001744270 */
[----:B------:R2:W-:Y:S01]  /*b980*/  @P3 STG.E.U16 desc[UR12][R8.64], R50 ;  /* 0x0000003208003986 */ /* 0x0005e2000c10150c */
[----:B------:R-:W-:Y:S02]  /*b990*/  ISETP.GT.AND P0, PT, R0, 0xc8, P0 ;  /* 0x000000c80000780c */ /* 0x000fe40000704270 */
[-C--:B0-----:R-:W-:Y:S01]  /*b9a0*/  IADD3 R14, P3, R4, R107.reuse, RZ ;  /* 0x0000006b040e7210 */ /* 0x081fe20007f7e0ff */
[----:B------:R2:W-:Y:S01]  /*b9b0*/  @P1 STG.E.U16 desc[UR12][R10.64], R51 ;  /* 0x000000330a001986 */ /* 0x0005e2000c10150c */
[C---:B-1----:R-:W-:Y:S02]  /*b9c0*/  IADD3 R6, P6, R2.reuse, R107, RZ ;  /* 0x0000006b02067210 */ /* 0x042fe40007fde0ff */
[----:B------:R-:W-:Y:S01]  /*b9d0*/  IADD3 R2, P1, R2, R109, RZ ;  /* 0x0000006d02027210 */ /* 0x000fe20007f3e0ff */
[----:B------:R-:W-:-:S02]  /*b9e0*/  IMAD.X R15, R5, 0x1, R13, P3 ;  /* 0x00000001050f7824 */ /* 0x000fc400018e060d */
[C-C-:B------:R-:W-:Y:S01]  /*b9f0*/  IMAD.X R7, R3.reuse, 0x1, R13.reuse, P6 ;  /* 0x0000000103077824 */ /* 0x140fe200030e060d */
[----:B------:R-:W-:Y:S01]  /*ba00*/  IADD3 R12, P6, R4, R109, RZ ;  /* 0x0000006d040c7210 */ /* 0x000fe20007fde0ff */
[----:B------:R-:W-:-:S03]  /*ba10*/  IMAD.X R3, R3, 0x1, R13, P1 ;  /* 0x0000000103037824 */ /* 0x000fc600008e060d */
[----:B------:R2:W-:Y:S04]  /*ba20*/  @P4 STG.E.U16 desc[UR12][R6.64], R52 ;  /* 0x0000003406004986 */ /* 0x0005e8000c10150c */
[----:B------:R2:W-:Y:S04]  /*ba30*/  @P5 STG.E.U16 desc[UR12][R2.64], R53 ;  /* 0x0000003502005986 */ /* 0x0005e8000c10150c */
[----:B------:R2:W-:Y:S01]  /*ba40*/  @P2 STG.E.U16 desc[UR12][R14.64], R54 ;  /* 0x000000360e002986 */ /* 0x0005e2000c10150c */
[----:B------:R-:W-:Y:S05]  /*ba50*/  @!P0 EXIT ;  /* 0x000000000000894d */ /* 0x000fea0003800000 */
[----:B------:R-:W-:Y:S01]  /*ba60*/  F2FP.F16.F32.PACK_AB R55, RZ, R55 ;  /* 0x00000037ff37723e */ /* 0x000fe200000000ff */
[----:B------:R-:W-:-:S05]  /*ba70*/  IMAD.X R13, R5, 0x1, R13, P6 ;  /* 0x00000001050d7824 */ /* 0x000fca00030e060d */
[----:B------:R-:W-:Y:S01]  /*ba80*/  STG.E.U16 desc[UR12][R12.64], R55 ;  /* 0x000000370c007986 */ /* 0x000fe2000c10150c */
[----:B------:R-:W-:Y:S05]  /*ba90*/  EXIT ;  /* 0x000000000000794d */ /* 0x000fea0003800000 */
.L_x_10:
[----:B------:R-:W-:-:S13]  /*baa0*/  ISETP.NE.AND P0, PT, R6, RZ, PT ;  /* 0x000000ff0600720c */ /* 0x000fda0003f05270 */
[----:B------:R-:W-:Y:S05]  /*bab0*/  @P0 EXIT ;  /* 0x000000000000094d */ /* 0x000fea0003800000 */
[----:B------:R-:W-:-:S13]  /*bac0*/  ELECT P0, URZ, PT ;  /* 0x00000000003f782f */ /* 0x000fda0003800000 */
[----:B------:R-:W-:Y:S05]  /*bad0*/  @!P0 BRA `(.L_x_243) ;  /* 0x0000000400b08947 */ /* 0x000fea0003800000 */
[----:B------:R-:W-:-:S13]  /*bae0*/  ISETP.GE.AND P0, PT, R3, 0x1, PT ;  /* 0x000000010300780c */ /* 0x000fda0003f06270 */
[----:B------:R-:W-:Y:S05]  /*baf0*/  @!P0 BRA `(.L_x_243) ;  /* 0x0000000400a88947 */ /* 0x000fea0003800000 */
[----:B------:R-:W0:Y:S01]  /*bb00*/  S2R R6, SR_CTAID.X ;  /* 0x0000000000067919 */ /* 0x000e220000002500 */
[----:B------:R-:W-:Y:S01]  /*bb10*/  LOP3.LUT P0, RZ, R9, 0x1f, RZ, 0xc0, !PT ;  /* 0x0000001f09ff7812 */ /* 0x000fe2000780c0ff */
[----:B------:R-:W-:Y:S01]  /*bb20*/  ULDC UR4, c[0x0][0x384] ;  /* 0x0000e10000047ab9 */ /* 0x000fe20000000800 */
[C---:B------:R-:W-:Y:S01]  /*bb30*/  ISETP.NE.AND P1, PT, R0.reuse, RZ, PT ;  /* 0x000000ff0000720c */ /* 0x040fe20003f25270 */
[----:B-----5:R-:W1:Y:S01]  /*bb40*/  S2R R11, SR_CTAID.Y ;  /* 0x00000000000b7919 */ /* 0x020e620000002600 */
[----:B------:R-:W-:Y:S01]  /*bb50*/  ISETP.NE.OR P0, PT, R0, RZ, !P0 ;  /* 0x000000ff0000720c */ /* 0x000fe20004705670 */
[----:B------:R-:W-:Y:S01]  /*bb60*/  IMAD R4, R12, R13, RZ ;  /* 0x0000000d0c047224 */ /* 0x000fe200078e02ff */
[----:B------:R-:W-:Y:S01]  /*bb70*/  ULDC UR5, c[0x0][0x388] ;  /* 0x0000e20000057ab9 */ /* 0x000fe20000000800 */
[----:B------:R-:W-:Y:S01]  /*bb80*/  LOP3.LUT R20, R2, 0x2, RZ, 0xfc, !PT ;  /* 0x0000000202147812 */ /* 0x000fe200078efcff */
[----:B------:R-:W-:Y:S01]  /*bb90*/  IMAD.MOV.U32 R7, RZ, RZ, 0x1 ;  /* 0x00000001ff077424 */ /* 0x000fe200078e00ff */
[----:B------:R-:W-:Y:S01]  /*bba0*/  CS2R R8, SRZ ;  /* 0x0000000000087805 */ /* 0x000fe2000001ff00 */
[----:B------:R-:W-:-:S02]  /*bbb0*/  IMAD.MOV.U32 R10, RZ, RZ, RZ ;  /* 0x000000ffff0a7224 */ /* 0x000fc400078e00ff */
[----:B------:R-:W-:Y:S02]  /*bbc0*/  IMAD R4, R5, R4, 0x1 ;  /* 0x0000000105047424 */ /* 0x000fe400078e0204 */
[----:B0-----:R-:W-:Y:S02]  /*bbd0*/  IMAD.SHL.U32 R18, R6, 0x100, RZ ;  /* 0x0000010006127824 */ /* 0x001fe400078e00ff */
[----:B------:R-:W-:Y:S02]  /*bbe0*/  IMAD.MOV.U32 R6, RZ, RZ, RZ ;  /* 0x000000ffff067224 */ /* 0x000fe400078e00ff */
[----:B------:R-:W-:-:S04]  /*bbf0*/  IMAD.HI.U32 R0, R18, UR4, RZ ;  /* 0x0000000412007c27 */ /* 0x000fc8000f8e00ff */
[----:B-1----:R-:W-:Y:S01]  /*bc00*/  IMAD.SHL.U32 R19, R11, 0x40, RZ ;  /* 0x000000400b137824 */ /* 0x002fe200078e00ff */
[----:B------:R-:W-:-:S07]  /*bc10*/  SHF.R.U32.HI R0, RZ, UR5, R0 ;  /* 0x00000005ff007c19 */ /* 0x000fce0008011600 */
.L_x_247:
[----:B------:R-:W0:Y:S01]  /*bc20*/  S2R R12, SR_CgaCtaId ;  /* 0x00000000000c7919 */ /* 0x000e220000008800 */
[----:B------:R-:W-:-:S04]  /*bc30*/  MOV R11, 0x400 ;  /* 0x00000400000b7802 */ /* 0x000fc80000000f00 */
[----:B0-----:R-:W-:Y:S02]  /*bc40*/  LEA R21, R12, R11, 0x18 ;  /* 0x0000000b0c157211 */ /* 0x001fe400078ec0ff */
[----:B------:R-:W-:-:S03]  /*bc50*/  SHF.L.U32 R11, R7, 0x1f, RZ ;  /* 0x0000001f070b7819 */ /* 0x000fc600000006ff */
[----:B------:R-:W-:-:S07]  /*bc60*/  IMAD R12, R6, 0x8, R21 ;  /* 0x00000008060c7824 */ /* 0x000fce00078e0215 */
.L_x_244:
[----:B0-----:R0:W1:Y:S02]  /*bc70*/  SYNCS.PHASECHK.TRANS64.TRYWAIT P2, [R12+URZ+0x37058], R11 ;  /* 0x0370580b0c0075a7 */ /* 0x001064000804017f */
[----:B-1----:R-:W-:Y:S05]  /*bc80*/  @!P2 NANOSLEEP.SYNCS 0x989680 ;  /* 0x009896800000a95d */ /* 0x002fea0003900000 */
[----:B------:R-:W1:Y:S02]  /*bc90*/  @!P2 SYNCS.PHASECHK.TRANS64 P2, [R12+URZ+0x37058], R11 ;  /* 0x0370580b0c00a5a7 */ /* 0x000e64000804007f */
[----:B-1----:R-:W-:Y:S05]  /*bca0*/  @!P2 BRA `(.L_x_244) ;  /* 0xfffffffc00f0a947 */ /* 0x002fea000383ffff */
[----:B0-----:R-:W0:Y:S02]  /*bcb0*/  @!P1 LDC R11, c[0x0][0x500] ;  /* 0x00014000ff0b9b82 */ /* 0x001e240000000800 */
[----:B0-----:R0:W-:Y:S02]  /*bcc0*/  @!P1 SYNCS.ARRIVE.TRANS64 RZ, [R12+URZ+0x37000], R11 ;  /* 0x0370000b0cff99a7 */ /* 0x0011e4000800003f */
[----:B0-----:R-:W-:-:S04]  /*bcd0*/  PRMT R11, R20, 0x9910, RZ ;  /* 0x00009910140b7816 */ /* 0x001fc800000000ff */
[----:B------:R-:W-:-:S13]  /*bce0*/  ISETP.NE.AND P2, PT, R11, 0x2, PT ;  /* 0x000000020b00780c */ /* 0x000fda0003f45270 */
[----:B------:R-:W-:Y:S05]  /*bcf0*/  @P2 BRA `(.L_x_245) ;  /* 0x0000000000042947 */ /* 0x000fea0003800000 */
[----:B------:R-:W-:Y:S01]  /*bd00*/  BPT.TRAP 0x1 ;  /* 0x000000040000795c */ /* 0x000fe20000300000 */
.L_x_245:
[----:B------:R-:W-:Y:S05]  /*bd10*/  @P0 BRA `(.L_x_246) ;  /* 0x0000000000040947 */ /* 0x000fea0003800000 */
[----:B------:R-:W-:Y:S01]  /*bd20*/  BPT.TRAP 0x1 ;  /* 0x000000040000795c */ /* 0x000fe20000300000 */
.L_x_246:
[----:B------:R-:W0:Y:S01]  /*bd30*/  LDC R13, c[0x0][0x380] ;  /* 0x0000e000ff0d7b82 */ /* 0x000e220000000800 */
[----:B------:R-:W-:Y:S01]  /*bd40*/  R2UR UR4, R0 ;  /* 0x00000000000472ca */ /* 0x000fe200000e0000 */
[----:B------:R-:W-:Y:S01]  /*bd50*/  ULDC UR20, c[0x0][0x38c] ;  /* 0x0000e30000147ab9 */ /* 0x000fe20000000800 */
[----:B------:R-:W-:Y:S01]  /*bd60*/  R2UR UR5, R18 ;  /* 0x00000000120572ca */ /* 0x000fe200000e0000 */
[----:B------:R-:W-:Y:S01]  /*bd70*/  UISETP.NE.AND UP0, UPT, UR20, 0x1, UPT ;  /* 0x000000011400788c */ /* 0x000fe2000bf05270 */
[----:B------:R-:W-:Y:S01]  /*bd80*/  R2UR UR17, R12 ;  /* 0x000000000c1172ca */ /* 0x000fe200000e0000 */
[C---:B------:R-:W-:Y:S01]  /*bd90*/  VIADD R12, R10.reuse, 0x1 ;  /* 0x000000010a0c7836 */ /* 0x040fe20000000000 */
[----:B------:R-:W-:Y:S01]  /*bda0*/  R2UR UR18, R10 ;  /* 0x000000000a1272ca */ /* 0x000fe200000e0000 */
[----:B---3--:R-:W1:Y:S01]  /*bdb0*/  LDC.64 R14, c[0x0][0x3b8] ;  /* 0x0000ee00ff0e7b82 */ /* 0x008e620000000a00 */
[----:B------:R-:W-:Y:S01]  /*bdc0*/  R2UR UR9, R21 ;  /* 0x00000000150972ca */ /* 0x000fe200000e0000 */
[----:B------:R-:W-:Y:S01]  /*bdd0*/  VIADD R4, R4, 0xffffffff ;  /* 0xffffffff04047836 */ /* 0x000fe20000000000 */
[----:B------:R-:W-:Y:S01]  /*bde0*/  R2UR UR16, R6 ;  /* 0x00000000061072ca */ /* 0x000fe200000e0000 */
[----:B------:R-:W-:Y:S01]  /*bdf0*/  ULDC.64 UR24, c[0x0][0x198] ;  /* 0x0000660000187ab9 */ /* 0x000fe20000000a00 */
[----:B------:R-:W-:Y:S01]  /*be00*/  R2UR UR12, R9 ;  /* 0x00000000090c72ca */ /* 0x000fe200000e0000 */
[----:B------:R-:W-:Y:S01]  /*be10*/  ULDC.64 UR14, c[0x0][0x3b0] ;  /* 0x0000ec00000e7ab9 */ /* 0x000fe20000000a00 */
[----:B------:R-:W-:Y:S01]  /*be20*/  @UP0 ULDC.64 UR10, c[0x0][0x390] ;  /* 0x0000e400000a0ab9 */ /* 0x000fe20000000a00 */
[----:B------:R-:W1:Y:S01]  /*be30*/  LDC.64 R16, c[0x0][0x3d8] ;  /* 0x0000f600ff107b82 */ /* 0x000e620000000a00 */
[----:B------:R-:W-:Y:S01]  /*be40*/  R2UR UR13, R8 ;  /* 0x00000000080d72ca */ /* 0x000fe200000e0000 */
[----:B------:R-:W-:Y:S01]  /*be50*/  ULDC.64 UR22, c[0x0][0x3d0] ;  /* 0x0000f40000167ab9 */ /* 0x000fe20000000a00 */
[----:B------:R-:W-:Y:S01]  /*be60*/  ISETP.GT.AND P5, PT, R4, 0x1, PT ;  /* 0x000000010400780c */ /* 0x000fe20003fa4270 */
[----:B------:R-:W-:-:S02]  /*be70*/  USHF.L.U32 UR18, UR18, 0x5, URZ ;  /* 0x0000000512127899 */ /* 0x000fc4000800063f */
[----:B------:R-:W-:Y:S01]  /*be80*/  UIADD3 UR17, UR17, 0x37000, URZ ;  /* 0x0003700011117890 */ /* 0x000fe2000fffe03f */
[----:B0-----:R-:W-:Y:S01]  /*be90*/  ISETP.NE.AND P2, PT, R13, 0x1, PT ;  /* 0x000000010d00780c */ /* 0x001fe20003f45270 */
[----:B------:R-:W-:Y:S01]  /*bea0*/  ULEA UR16, UR16, UR9, 0xe ;  /* 0x0000000910107291 */ /* 0x000fe2000f8e703f */
[----:B------:R-:W-:Y:S01]  /*beb0*/  UMOV UR26, 0x0 ;  /* 0x00000000001a7882 */ /* 0x000fe20000000000 */
[----:B------:R-:W-:-:S03]  /*bec0*/  UMOV UR27, 0x10000000 ;  /* 0x10000000001b7882 */ /* 0x000fc60000000000 */
[----:B------:R-:W-:-:S07]  /*bed0*/  UMOV UR9, UR17 ;  /* 0x0000001100097c82 */ /* 0x000fce0008000000 */
[----:B------:R-:W-:Y:S01]  /*bee0*/  @P2 IMAD.U32 R11, RZ, RZ, UR4 ;  /* 0x00000004ff0b2e24 */ /* 0x000fe2000f8e00ff */
[----:B------:R-:W-:Y:S01]  /*bef0*/  UIADD3 UR4, UP1, UR24, 0xf0, URZ ;  /* 0x000000f018047890 */ /* 0x000fe2000ff3e03f */
[----:B-1----:R-:W-:Y:S01]  /*bf00*/  IMAD R10, R8, R15, R17 ;  /* 0x0000000f080a7224 */ /* 0x002fe200078e0211 */
[----:B------:R-:W-:Y:S02]  /*bf10*/  UIADD3 UR24, UP2, UR24, 0x1f0, URZ ;  /* 0x000001f018187890 */ /* 0x000fe4000ff5e03f */
[----:B------:R-:W-:Y:S01]  /*bf20*/  @P2 R2UR UR5, R11 ;  /* 0x000000000b0522ca */ /* 0x000fe200000e0000 */
[----:B------:R-:W-:Y:S01]  /*bf30*/  IMAD R11, R6, 0x1000, R21 ;  /* 0x00001000060b7824 */ /* 0x000fe200078e0215 */
[----:B------:R-:W-:Y:S01]  /*bf40*/  ISETP.NE.AND P2, PT, R12, R5, PT ;  /* 0x000000050c00720c */ /* 0x000fe20003f45270 */
[----:B------:R-:W-:-:S03]  /*bf50*/  VIADD R6, R6, 0x1 ;  /* 0x0000000106067836 */ /* 0x000fc60000000000 */
[----:B------:R-:W-:Y:S01]  /*bf60*/  R2UR UR8, R11 ;  /* 0x000000000b0872ca */ /* 0x000fe200000e0000 */
[----:B------:R-:W-:Y:S01]  /*bf70*/  IMAD R11, R9, R14, R16 ;  /* 0x0000000e090b7224 */ /* 0x000fe200078e0210 */
[C---:B------:R-:W-:Y:S01]  /*bf80*/  ISETP.NE.AND P4, PT, R6.reuse, 0xb, PT ;  /* 0x0000000b0600780c */ /* 0x040fe20003f85270 */
[----:B------:R-:W0:Y:S03]  /*bf90*/  LDC R14, c[0x0][0x3c8] ;  /* 0x0000f200ff0e7b82 */ /* 0x000e260000000800 */
[----:B------:R-:W-:Y:S01]  /*bfa0*/  PRMT R10, R11, 0x40, R10 ;  /* 0x000000400b0a7816 */ /* 0x000fe2000000000a */
[----:B------:R-:W-:Y:S01]  /*bfb0*/  UIADD3 UR6, -UR5, URZ, URZ ;  /* 0x0000003f05067290 */ /* 0x000fe2000fffe13f */
[----:B------:R-:W-:Y:S01]  /*bfc0*/  VIADD R11, R9, 0x1 ;  /* 0x00000001090b7836 */ /* 0x000fe20000000000 */
[----:B------:R-:W-:Y:S01]  /*bfd0*/  UMOV UR21, UR5 ;  /* 0x0000000500157c82 */ /* 0x000fe20008000000 */
[----:B------:R-:W-:Y:S01]  /*bfe0*/  @P2 IMAD.MOV R11, RZ, RZ, R9 ;  /* 0x000000ffff0b2224 */ /* 0x000fe200078e0209 */
[----:B------:R-:W-:-:S02]  /*bff0*/  SEL R6, R6, RZ, P4 ;  /* 0x000000ff06067207 */ /* 0x000fc40002000000 */
[----:B------:R-:W-:Y:S01]  /*c000*/  IMAD R13, R13, UR6, R18 ;  /* 0x000000060d0d7c24 */ /* 0x000fe2000f8e0212 */
[----:B------:R-:W-:Y:S02]  /*c010*/  UIMAD.WIDE.U32 UR6, UR5, UR10, URZ ;  /* 0x0000000a050672a5 */ /* 0x000fe4000f8e003f */
[----:B------:R-:W-:Y:S02]  /*c020*/  UIADD3 UR8, UR8, 0x2c000, URZ ;  /* 0x0002c00008087890 */ /* 0x000fe4000fffe03f */
[----:B------:R-:W-:Y:S01]  /*c030*/  @UP0 USHF.R.U32.HI UR21, URZ, UR11, UR7 ;  /* 0x0000000b3f150299 */ /* 0x000fe20008011607 */
[----:B------:R-:W-:Y:S01]  /*c040*/  R2UR UR19, R13 ;  /* 0x000000000d1372ca */ /* 0x000fe200000e0000 */
[----:B------:R-:W-:Y:S01]  /*c050*/  UMOV UR10, UR18 ;  /* 0x00000012000a7c82 */ /* 0x000fe20008000000 */
[----:B------:R-:W-:Y:S01]  /*c060*/  R2UR UR7, R10 ;  /* 0x000000000a0772ca */ /* 0x000fe200000e0000 */
[----:B------:R-:W-:Y:S01]  /*c070*/  UIADD3 UR6, -UR21, URZ, URZ ;  /* 0x0000003f15067290 */ /* 0x000fe2000fffe13f */
[----:B------:R-:W-:Y:S01]  /*c080*/  R2UR UR11, R19 ;  /* 0x00000000130b72ca */ /* 0x000fe200000e0000 */
[----:B------:R-:W-:Y:S01]  /*c090*/  VIADD R13, R8, 0x1 ;  /* 0x00000001080d7836 */ /* 0x000fe20000000000 */
[----:B------:R-:W-:Y:S01]  /*c0a0*/  SEL R10, RZ, 0x1, P4 ;  /* 0x00000001ff0a7807 */ /* 0x000fe20002000000 */
[----:B------:R-:W-:Y:S01]  /*c0b0*/  UIMAD UR20, UR20, UR6, UR5 ;  /* 0x00000006141472a4 */ /* 0x000fe2000f8e0205 */
[----:B0-----:R-:W-:Y:S01]  /*c0c0*/  ISETP.NE.AND P3, PT, R11, R14, PT ;  /* 0x0000000e0b00720c */ /* 0x001fe20003f65270 */
[----:B------:R-:W-:Y:S01]  /*c0d0*/  UIADD3.X UR5, URZ, UR25, URZ, UP1, !UPT ;  /* 0x000000193f057290 */ /* 0x000fe20008ffe43f */
[----:B------:R-:W-:Y:S01]  /*c0e0*/  LOP3.LUT R7, R7, R10, RZ, 0x3c, !PT ;  /* 0x0000000a07077212 */ /* 0x000fe200078e3cff */
[----:B------:R-:W-:Y:S01]  /*c0f0*/  UIMAD UR20, UR20, UR15, UR23 ;  /* 0x0000000f141472a4 */ /* 0x000fe2000f8e0217 */
[----:B------:R-:W-:Y:S01]  /*c100*/  SEL R10, R12, RZ, P2 ;  /* 0x000000ff0c0a7207 */ /* 0x000fe20001000000 */
[----:B------:R-:W-:Y:S01]  /*c110*/  UIMAD UR19, UR19, UR14, UR22 ;  /* 0x0000000e131372a4 */ /* 0x000fe2000f8e0216 */
[----:B------:R-:W-:Y:S01]  /*c120*/  SEL R9, R11, RZ, P3 ;  /* 0x000000ff0b097207 */ /* 0x000fe20001800000 */
[----:B------:R-:W-:-:S02]  /*c130*/  UPRMT UR6, UR7, 0x5410, URZ ;  /* 0x0000541007067896 */ /* 0x000fc4000800003f */
[----:B------:R-:W-:-:S04]  /*c140*/  UIADD3.X UR25, URZ, UR25, URZ, UP2, !UPT ;  /* 0x000000193f197290 */ /* 0x000fc800097fe43f */
[----:B------:R-:W-:-:S03]  /*c150*/  @P3 IMAD.MOV R13, RZ, RZ, R8 ;  /* 0x000000ffff0d3224 */ /* 0x000fc600078e0208 */
[----:B------:R0:W-:Y:S01]  /*c160*/  UTMALDG.4D.IM2COL [UR16], [UR4], UR6 ;  /* 0x00000010040073b4 */ /* 0x0001e20008058006 */
[----:B------:R-:W-:Y:S01]  /*c170*/  IMAD.MOV.U32 R8, RZ, RZ, R13 ;  /* 0x000000ffff087224 */ /* 0x000fe200078e000d */
[----:B------:R0:W-:Y:S02]  /*c180*/  UTMALDG.4D [UR8], [UR24], desc[UR26] ;  /* 0x00001a08180075b4 */ /* 0x0001e40008019000 */
[----:B0-----:R-:W-:Y:S05]  /*c190*/  @P5 BRA `(.L_x_247) ;  /* 0xfffffff800a05947 */ /* 0x001fea000383ffff */
.L_x_243:
[----:B------:R-:W-:Y:S01]  /*c1a0*/  ISETP.GE.U32.AND P2, PT, R3, 0xb, PT ;  /* 0x0000000b0300780c */ /* 0x000fe20003f46070 */
[----:B------:R-:W-:Y:S05]  /*c1b0*/  WARPSYNC.ALL ;  /* 0x0000000000007948 */ /* 0x000fea0003800000 */
[----:B------:R-:W-:-:S07]  /*c1c0*/  ELECT P1, URZ, PT ;  /* 0x00000000003f782f */ /* 0x000fce0003820000 */
[----:B------:R-:W-:-:S05]  /*c1d0*/  @P2 IMAD.WIDE.U32 R4, R3, -0x45d1745d, RZ ;  /* 0xba2e8ba303042825 */ /* 0x000fca00078e00ff */
[----:B------:R-:W-:-:S04]  /*c1e0*/  @P2 SHF.R.U32.HI R0, RZ, 0x3, R5 ;  /* 0x00000003ff002819 */ /* 0x000fc80000011605 */
[----:B------:R-:W-:-:S04]  /*c1f0*/  @P2 LOP3.LUT R0, R0, 0x1, RZ, 0xc0, !PT ;  /* 0x0000000100002812 */ /* 0x000fc800078ec0ff */
[----:B------:R-:W-:Y:S01]  /*c200*/  @P2 ISETP.NE.U32.AND P0, PT, R0, 0x1, PT ;  /* 0x000000010000280c */ /* 0x000fe20003f05070 */
[----:B------:R-:W-:-:S12]  /*c210*/  @!P1 EXIT ;  /* 0x000000000000994d */ /* 0x000fd80003800000 */
[----:B------:R-:W-:Y:S01]  /*c220*/  LOP3.LUT R2, R2, 0x2, RZ, 0xfc, !PT ;  /* 0x0000000202027812 */ /* 0x000fe200078efcff */
[----:B------:R-:W-:Y:S01]  /*c230*/  IMAD.MOV.U32 R0, RZ, RZ, 0x1 ;  /* 0x00000001ff007424 */ /* 0x000fe200078e00ff */
[----:B------:R-:W-:Y:S02]  /*c240*/  @P2 ISETP.NE.U32.AND.EX P0, PT, RZ, RZ, PT, P0 ;  /* 0x000000ffff00220c */ /* 0x000fe40003f05100 */
[----:B------:R-:W-:Y:S02]  /*c250*/  ISETP.NE.AND P1, PT, R2, 0x3, PT ;  /* 0x000000030200780c */ /* 0x000fe40003f25270 */
[----:B------:R-:W-:-:S11]  /*c260*/  @P2 SEL R0, RZ, 0x1, !P0 ;  /* 0x00000001ff002807 */ /* 0x000fd60004000000 */
[----:B------:R-:W-:Y:S05]  /*c270*/  @!P1 BRA `(.L_x_248) ;  /* 0x0000000000049947 */ /* 0x000fea0003800000 */
[----:B------:R-:W-:Y:S01]  /*c280*/  BPT.TRAP 0x1 ;  /* 0x000000040000795c */ /* 0x000fe20000300000 */
.L_x_248:
[----:B------:R-:W0:Y:S01]  /*c290*/  S2R R7, SR_CgaCtaId ;  /* 0x0000000000077919 */ /* 0x000e220000008800 */
[----:B------:R-:W-:Y:S01]  /*c2a0*/  IMAD.WIDE.U32 R4, R3, -0x45d1745d, RZ ;  /* 0xba2e8ba303047825 */ /* 0x000fe200078e00ff */
[----:B------:R-:W-:-:S04]  /*c2b0*/  MOV R2, 0x400 ;  /* 0x0000040000027802 */ /* 0x000fc80000000f00 */
[----:B------:R-:W-:Y:S02]  /*c2c0*/  SHF.R.U32.HI R4, RZ, 0x3, R5 ;  /* 0x00000003ff047819 */ /* 0x000fe40000011605 */
[----:B------:R-:W-:-:S03]  /*c2d0*/  SHF.L.U32 R5, R0, 0x1f, RZ ;  /* 0x0000001f00057819 */ /* 0x000fc600000006ff */
[----:B------:R-:W-:Y:S01]  /*c2e0*/  IMAD R3, R4, -0xb, R3 ;  /* 0xfffffff504037824 */ /* 0x000fe200078e0203 */
[----:B0-----:R-:W-:-:S05]  /*c2f0*/  LEA R2, R7, R2, 0x18 ;  /* 0x0000000207027211 */ /* 0x001fca00078ec0ff */
[----:B------:R-:W-:-:S04]  /*c300*/  VIADD R2, R2, 0x37058 ;  /* 0x0003705802027836 */ /* 0x000fc80000000000 */
[----:B------:R-:W-:-:S07]  /*c310*/  IMAD R4, R3, 0x8, R2 ;  /* 0x0000000803047824 */ /* 0x000fce00078e0202 */
.L_x_249:
[----:B0-----:R0:W1:Y:S02]  /*c320*/  SYNCS.PHASECHK.TRANS64.TRYWAIT P0, [R4+URZ], R5 ;  /* 0x00000005040075a7 */ /* 0x001064000800017f */
[----:B-1----:R-:W-:Y:S05]  /*c330*/  @!P0 NANOSLEEP.SYNCS 0x989680 ;  /* 0x009896800000895d */ /* 0x002fea0003900000 */
[----:B------:R-:W1:Y:S02]  /*c340*/  @!P0 SYNCS.PHASECHK.TRANS64 P0, [R4+URZ], R5 ;  /* 0x00000005040085a7 */ /* 0x000e64000800007f */
[----:B-1----:R-:W-:Y:S05]  /*c350*/  @!P0 BRA `(.L_x_249) ;  /* 0xfffffffc00f08947 */ /* 0x002fea000383ffff */
[----:B------:R-:W-:-:S05]  /*c360*/  VIADD R3, R3, 0x1 ;  /* 0x0000000103037836 */ /* 0x000fca0000000000 */
[----:B------:R-:W-:-:S04]  /*c370*/  ISETP.NE.AND P0, PT, R3, 0xb, PT ;  /* 0x0000000b0300780c */ /* 0x000fc80003f05270 */
[----:B0-----:R-:W-:Y:S02]  /*c380*/  SEL R5, RZ, 0x1, P0 ;  /* 0x00000001ff057807 */ /* 0x001fe40000000000 */
[----:B------:R-:W-:Y:S02]  /*c390*/  SEL R3, R3, RZ, P0 ;  /* 0x000000ff03037207 */ /* 0x000fe40000000000 */
[----:B------:R-:W-:-:S03]  /*c3a0*/  LOP3.LUT R7, R0, R5, RZ, 0x3c, !PT ;  /* 0x0000000500077212 */ /* 0x000fc600078e3cff */
[----:B------:R-:W-:Y:S01]  /*c3b0*/  IMAD R0, R3, 0x8, R2 ;  /* 0x0000000803007824 */ /* 0x000fe200078e0202 */
[----:B------:R-:W-:-:S07]  /*c3c0*/  SHF.L.U32 R5, R7, 0x1f, RZ ;  /* 0x0000001f07057819 */ /* 0x000fce00000006ff */
.L_x_250:
        /* <DEDUP_REMOVED lines=11> */
.L_x_251:
        /* <DEDUP_REMOVED lines=11> */
.L_x_252:
        /* <DEDUP_REMOVED lines=11> */
.L_x_253:
        /* <DEDUP_REMOVED lines=11> */
.L_x_254:
        /* <DEDUP_REMOVED lines=11> */
.L_x_255:
        /* <DEDUP_REMOVED lines=11> */
.L_x_256:
        /* <DEDUP_REMOVED lines=11> */
.L_x_257:
        /* <DEDUP_REMOVED lines=11> */
.L_x_258:
        /* <DEDUP_REMOVED lines=11> */
.L_x_259:
[----:B0-----:R0:W1:Y:S02]  /*ca00*/  SYNCS.PHASECHK.TRANS64.TRYWAIT P0, [R3+URZ], R0 ;  /* 0x00000000030075a7 */ /* 0x001064000800017f */
[----:B-1----:R-:W-:Y:S05]  /*ca10*/  @!P0 NANOSLEEP.SYNCS 0x989680 ;  /* 0x009896800000895d */ /* 0x002fea0003900000 */
[----:B------:R-:W1:Y:S02]  /*ca20*/  @!P0 SYNCS.PHASECHK.TRANS64 P0, [R3+URZ], R0 ;  /* 0x00000000030085a7 */ /* 0x000e64000800007f */
[----:B-1----:R-:W-:Y:S05]  /*ca30*/  @P0 EXIT ;  /* 0x000000000000094d */ /* 0x002fea0003800000 */
[----:B------:R-:W-:Y:S05]  /*ca40*/  BRA `(.L_x_259) ;  /* 0xfffffffc00ec7947 */ /* 0x000fea000383ffff */
.L_x_260:
[----:B------:R-:W-:-:S00]  /*ca50*/  BRA `(.L_x_260) ;  /* 0xfffffffc00fc7947 */ /* 0x000fc0000383ffff */
[----:B------:R-:W-:-:S00]  /*ca60*/  NOP ;  /* 0x0000000000007918 */ /* 0x000fc00000000000 */
        /* <DEDUP_REMOVED lines=9> */
.L_x_261:


//--------------------- .nv.shared._ZN7cutlass13device_kernelINS_4conv6kernel13ConvUniversalINS1_16ConvProblemShapeILNS1_8OperatorE0ELi2EEENS1_10collective14CollectiveConvINS1_46MainloopSm90TmaGmmaWarpSpecializedImplicitGemmILS5_0ELi11ELi2EN4cute5tupleIJNSA_1CILi1EEESD_SD_EEENS1_36KernelImplicitTmaWarpSpecializedSm90ELi1EEENSB_IJNSC_ILi256EEENSC_ILi64EEENSB_IJNSC_ILi32EEEEEEEEENS_6half_tESM_NSA_8TiledMMAINSA_8MMA_AtomIJNSA_4SM904GMMA25MMA_64x64x16_F32F16F16_SSILNSQ_5MajorE0ELSS_0ELNSQ_7ScaleInE1ELST_1EEEEEENSA_6LayoutISE_NSB_IJNSC_ILi0EEESX_SX_EEEEENSB_IJNSA_10UnderscoreES10_S10_EEEEENS7_6detail26Sm90ImplicitGemmTileTraitsINSA_20SM90_TMA_LOAD_IM2COLENSA_14ComposedLayoutINSA_7SwizzleILi2ELi4ELi3EEENSA_18smem_ptr_flag_bitsILi16EEENSW_INSB_IJNSB_IJNSC_ILi8EEESJ_EEENSB_IJSJ_SD_EEENSB_IJSD_NSC_ILi11EEEEEEEEENSB_IJNSB_IJSJ_SH_EEENSB_IJSD_SX_EEENSB_IJSX_NSC_ILi8192EEEEEEEEEEEEEvEENS14_INSA_13SM90_TMA_LOADENS16_IS18_S1A_NSW_INSB_IJNSB_IJS1B_S1B_EEES1D_S1F_EEENSB_IJS1H_S1I_NSB_IJSX_NSC_ILi2048EEEEEEEEEEEEEvEEEENS_8epilogue10collective6detail29Sm90TmaWarpSpecializedAdapterINS20_15DefaultEpilogueISM_NSB_IJNSB_IJlllEEESD_SX_EEES25_NS1Z_6thread17LinearCombinationISM_Li1EffLNS26_9ScaleType4KindE0ELNS_15FloatRoundStyleE2ESM_EENS_4gemm15EpilogueDefaultEEEEEvvEEEEvNT_6ParamsE --------------------------
	.section	.nv.shared._ZN7cutlass13device_kernelINS_4conv6kernel13ConvUniversalINS1_16ConvProblemShapeILNS1_8OperatorE0ELi2EEENS1_10collective14CollectiveConvINS1_46MainloopSm90TmaGmmaWarpSpecializedImplicitGemmILS5_0ELi11ELi2EN4cute5tupleIJNSA_1CILi1EEESD_SD_EEENS1_36KernelImplicitTmaWarpSpecializedSm90ELi1EEENSB_IJNSC_ILi256EEENSC_ILi64EEENSB_IJNSC_ILi32EEEEEEEEENS_6half_tESM_NSA_8TiledMMAINSA_8MMA_AtomIJNSA_4SM904GMMA25MMA_64x64x16_F32F16F16_SSILNSQ_5MajorE0ELSS_0ELNSQ_7ScaleInE1ELST_1EEEEEENSA_6LayoutISE_NSB_IJNSC_ILi0EEESX_SX_EEEEENSB_IJNSA_10UnderscoreES10_S10_EEEEENS7_6detail26Sm90ImplicitGemmTileTraitsINSA_20SM90_TMA_LOAD_IM2COLENSA_14ComposedLayoutINSA_7SwizzleILi2ELi4ELi3EEENSA_18smem_ptr_flag_bitsILi16EEENSW_INSB_IJNSB_IJNSC_ILi8EEESJ_EEENSB_IJSJ_SD_EEENSB_IJSD_NSC_ILi11EEEEEEEEENSB_IJNSB_IJSJ_SH_EEENSB_IJSD_SX_EEENSB_IJSX_NSC_ILi8192EEEEEEEEEEEEEvEENS14_INSA_13SM90_TMA_LOADENS16_IS18_S1A_NSW_INSB_IJNSB_IJS1B_S1B_EEES1D_S1F_EEENSB_IJS1H_S1I_NSB_IJSX_NSC_ILi2048EEEEEEEEEEEEEvEEEENS_8epilogue10collective6detail29Sm90TmaWarpSpecializedAdapterINS20_15DefaultEpilogueISM_NSB_IJNSB_IJlllEEESD_SX_EEES25_NS1Z_6thread17LinearCombinationISM_Li1EffLNS26_9ScaleType4KindE0ELNS_15FloatRoundStyleE2ESM_EENS_4gemm15EpilogueDefaultEEEEEvvEEEEvNT_6ParamsE,"aw",@nobits
	.sectionflags	@""
	.align	16
	.zero		1024


//--------------------- .nv.shared.reserved.0     --------------------------
	.section	.nv.shared.reserved.0,"aw",@nobits
	.weak		__nv_reservedSMEM_offset_0_alias
	.size		__nv_reservedSMEM_offset_0_alias, 0, 0
	.other		__nv_reservedSMEM_offset_0_alias,@"STO_CUDA_RESERVED_SHARED STV_DEFAULT"
__nv_reservedSMEM_offset_0_alias:
	.zero		0


//--------------------- .nv.global                --------------------------
	.section	.nv.global,"aw",@nobits
.nv.global:
	.type		_ZN39_INTERNAL_7e152117_4_k_cu_5c14dcca_25204cute1_E,@object
	.size		_ZN39_INTERNAL_7e152117_4_k_cu_5c14dcca_25204cute1_E,(_ZN39_INTERNAL_7e152117_4_k_cu_5c14dcca_25204cuda3std3__45__cpo6cbeginE - _ZN39_INTERNAL_7e152117_4_k_cu_5c14dcca_25204cute1_E)
_ZN39_INTERNAL_7e152117_4_k_cu_5c14dcca_25204cute1_E:
	.zero		1
	.type		_ZN39_INTERNAL_7e152117_4_k_cu_5c14dcca_25204cuda3std3__45__cpo6cbeginE,@object
	.size		_ZN39_INTERNAL_7e152117_4_k_cu_5c14dcca_25204cuda3std3__45__cpo6cbeginE,(_ZN39_INTERNAL_7e152117_4_k_cu_5c14dcca_25204cuda3std3__48in_placeE - _ZN39_INTERNAL_7e152117_4_k_cu_5c14dcca_25204cuda3std3__45__cpo6cbeginE)
_ZN39_INTERNAL_7e152117_4_k_cu_5c14dcca_25204cuda3std3__45__cpo6cbeginE:
	.zero		1
	.type		_ZN39_INTERNAL_7e152117_4_k_cu_5c14dcca_25204cuda3std3__48in_placeE,@object
	.size		_ZN39_INTERNAL_7e152117_4_k_cu_5c14dcca_25204cuda3std3__48in_placeE,(_ZN39_INTERNAL_7e152117_4_k_cu_5c14dcca_25204cuda3std6ranges3__45__cpo9iter_moveE - _ZN39_INTERNAL_7e152117_4_k_cu_5c14dcca_25204cuda3std3__48in_placeE)
_ZN39_INTERNAL_7e152117_4_k_cu_5c14dcca_25204cuda3std3__48in_placeE:
	.zero		1
	.type		_ZN39_INTERNAL_7e152117_4_k_cu_5c14dcca_25204cuda3std6ranges3__45__cpo9iter_moveE,@object
	.size		_ZN39_INTERNAL_7e152117_4_k_cu_5c14dcca_25204cuda3std6ranges3__45__cpo9iter_moveE,(_ZN39_INTERNAL_7e152117_4_k_cu_5c14dcca_25204cuda3std3__45__cpo5beginE - _ZN39_INTERNAL_7e152117_4_k_cu_5c14dcca_25204cuda3std6ranges3__45__cpo9iter_moveE)
_ZN39_INTERNAL_7e152117_4_k_cu_5c14dcca_25204cuda3std6ranges3__45__cpo9iter_moveE:
	.zero		1
	.type		_ZN39_INTERNAL_7e152117_4_k_cu_5c14dcca_25204cuda3std3__45__cpo5beginE,@object
	.size		_ZN39_INTERNAL_7e152117_4_k_cu_5c14dcca_25204cuda3std3__45__cpo5beginE,(_ZN39_INTERNAL_7e152117_4_k_cu_5c14dcca_25204cuda3std3__441_GLOBAL__N__7e152117_4_k_cu_5c14dcca_25206ignoreE - _ZN39_INTERNAL_7e152117_4_k_cu_5c14dcca_25204cuda3std3__45__cpo5beginE)
_ZN39_INTERNAL_7e152117_4_k_cu_5c14dcca_25204cuda3std3__45__cpo5beginE:
	.zero		1
	.type		_ZN39_INTERNAL_7e152117_4_k_cu_5c14dcca_25204cuda3std3__441_GLOBAL__N__7e152117_4_k_cu_5c14dcca_25206ignoreE,@object
	.size		_ZN39_INTERNAL_7e152117_4_k_cu_5c14dcca_25204cuda3std3__441_GLOBAL__N__7e152117_4_k_cu_5c14dcca_25206ignoreE,(_ZN39_INTERNAL_7e152117_4_k_cu_5c14dcca_25204cute7productE - _ZN39_INTERNAL_7e152117_4_k_cu_5c14dcca_25204cuda3std3__441_GLOBAL__N__7e152117_4_k_cu_5c14dcca_25206ignoreE)
_ZN39_INTERNAL_7e152117_4_k_cu_5c14dcca_25204cuda3std3__441_GLOBAL__N__7e152117_4_k_cu_5c14dcca_25206ignoreE:
	.zero		1
	.type		_ZN39_INTERNAL_7e152117_4_k_cu_5c14dcca_25204cute7productE,@object
	.size		_ZN39_INTERNAL_7e152117_4_k_cu_5c14dcca_25204cute7productE,(_ZN39_INTERNAL_7e152117_4_k_cu_5c14dcca_25204cuda3std3__45__cpo3endE - _ZN39_INTERNAL_7e152117_4_k_cu_5c14dcca_25204cute7productE)
_ZN39_INTERNAL_7e152117_4_k_cu_5c14dcca_25204cute7productE:
	.zero		1
	.type		_ZN39_INTERNAL_7e152117_4_k_cu_5c14dcca_25204cuda3std3__45__cpo3endE,@object
	.size		_ZN39_INTERNAL_7e152117_4_k_cu_5c14dcca_25204cuda3std3__45__cpo3endE,(_ZN39_INTERNAL_7e152117_4_k_cu_5c14dcca_25204cuda3std3__419piecewise_constructE - _ZN39_INTERNAL_7e152117_4_k_cu_5c14dcca_25204cuda3std3__45__cpo3endE)
_ZN39_INTERNAL_7e152117_4_k_cu_5c14dcca_25204cuda3std3__45__cpo3endE:
	.zero		1
	.type		_ZN39_INTERNAL_7e152117_4_k_cu_5c14dcca_25204cuda3std3__419piecewise_constructE,@object
	.size		_ZN39_INTERNAL_7e152117_4_k_cu_5c14dcca_25204cuda3std3__419piecewise_constructE,(_ZN39_INTERNAL_7e152117_4_k_cu_5c14dcca_25204cuda3std3__45__cpo4cendE - _ZN39_INTERNAL_7e152117_4_k_cu_5c14dcca_25204cuda3std3__419piecewise_constructE)
_ZN39_INTERNAL_7e152117_4_k_cu_5c14dcca_25204cuda3std3__419piecewise_constructE:
	.zero		1
	.type		_ZN39_INTERNAL_7e152117_4_k_cu_5c14dcca_25204cuda3std3__45__cpo4cendE,@object
	.size		_ZN39_INTERNAL_7e152117_4_k_cu_5c14dcca_25204cuda3std3__45__cpo4cendE,(_ZN39_INTERNAL_7e152117_4_k_cu_5c14dcca_25204cuda3std6ranges3__45__cpo4swapE - _ZN39_INTERNAL_7e152117_4_k_cu_5c14dcca_25204cuda3std3__45__cpo4cendE)
_ZN39_INTERNAL_7e152117_4_k_cu_5c14dcca_25204cuda3std3__45__cpo4cendE:
	.zero		1
	.type		_ZN39_INTERNAL_7e152117_4_k_cu_5c14dcca_25204cuda3std6ranges3__45__cpo4swapE,@object
	.size		_ZN39_INTERNAL_7e152117_4_k_cu_5c14dcca_25204cuda3std6ranges3__45__cpo4swapE,(.L_7 - _ZN39_INTERNAL_7e152117_4_k_cu_5c14dcca_25204cuda3std6ranges3__45__cpo4swapE)
_ZN39_INTERNAL_7e152117_4_k_cu_5c14dcca_25204cuda3std6ranges3__45__cpo4swapE:
	.zero		1
.L_7:


//--------------------- .nv.constant0._ZN7cutlass13device_kernelINS_4conv6kernel13ConvUniversalINS1_16ConvProblemShapeILNS1_8OperatorE0ELi2EEENS1_10collective14CollectiveConvINS1_46MainloopSm90TmaGmmaWarpSpecializedImplicitGemmILS5_0ELi11ELi2EN4cute5tupleIJNSA_1CILi1EEESD_SD_EEENS1_36KernelImplicitTmaWarpSpecializedSm90ELi1EEENSB_IJNSC_ILi256EEENSC_ILi64EEENSB_IJNSC_ILi32EEEEEEEEENS_6half_tESM_NSA_8TiledMMAINSA_8MMA_AtomIJNSA_4SM904GMMA25MMA_64x64x16_F32F16F16_SSILNSQ_5MajorE0ELSS_0ELNSQ_7ScaleInE1ELST_1EEEEEENSA_6LayoutISE_NSB_IJNSC_ILi0EEESX_SX_EEEEENSB_IJNSA_10UnderscoreES10_S10_EEEEENS7_6detail26Sm90ImplicitGemmTileTraitsINSA_20SM90_TMA_LOAD_IM2COLENSA_14ComposedLayoutINSA_7SwizzleILi2ELi4ELi3EEENSA_18smem_ptr_flag_bitsILi16EEENSW_INSB_IJNSB_IJNSC_ILi8EEESJ_EEENSB_IJSJ_SD_EEENSB_IJSD_NSC_ILi11EEEEEEEEENSB_IJNSB_IJSJ_SH_EEENSB_IJSD_SX_EEENSB_IJSX_NSC_ILi8192EEEEEEEEEEEEEvEENS14_INSA_13SM90_TMA_LOADENS16_IS18_S1A_NSW_INSB_IJNSB_IJS1B_S1B_EEES1D_S1F_EEENSB_IJS1H_S1I_NSB_IJSX_NSC_ILi2048EEEEEEEEEEEEEvEEEENS_8epilogue10collective6detail29Sm90TmaWarpSpecializedAdapterINS20_15DefaultEpilogueISM_NSB_IJNSB_IJlllEEESD_SX_EEES25_NS1Z_6thread17LinearCombinationISM_Li1EffLNS26_9ScaleType4KindE0ELNS_15FloatRoundStyleE2ESM_EENS_4gemm15EpilogueDefaultEEEEEvvEEEEvNT_6ParamsE --------------------------
	.section	.nv.constant0._ZN7cutlass13device_kernelINS_4conv6kernel13ConvUniversalINS1_16ConvProblemShapeILNS1_8OperatorE0ELi2EEENS1_10collective14CollectiveConvINS1_46MainloopSm90TmaGmmaWarpSpecializedImplicitGemmILS5_0ELi11ELi2EN4cute5tupleIJNSA_1CILi1EEESD_SD_EEENS1_36KernelImplicitTmaWarpSpecializedSm90ELi1EEENSB_IJNSC_ILi256EEENSC_ILi64EEENSB_IJNSC_ILi32EEEEEEEEENS_6half_tESM_NSA_8TiledMMAINSA_8MMA_AtomIJNSA_4SM904GMMA25MMA_64x64x16_F32F16F16_SSILNSQ_5MajorE0ELSS_0ELNSQ_7ScaleInE1ELST_1EEEEEENSA_6LayoutISE_NSB_IJNSC_ILi0EEESX_SX_EEEEENSB_IJNSA_10UnderscoreES10_S10_EEEEENS7_6detail26Sm90ImplicitGemmTileTraitsINSA_20SM90_TMA_LOAD_IM2COLENSA_14ComposedLayoutINSA_7SwizzleILi2ELi4ELi3EEENSA_18smem_ptr_flag_bitsILi16EEENSW_INSB_IJNSB_IJNSC_ILi8EEESJ_EEENSB_IJSJ_SD_EEENSB_IJSD_NSC_ILi11EEEEEEEEENSB_IJNSB_IJSJ_SH_EEENSB_IJSD_SX_EEENSB_IJSX_NSC_ILi8192EEEEEEEEEEEEEvEENS14_INSA_13SM90_TMA_LOADENS16_IS18_S1A_NSW_INSB_IJNSB_IJS1B_S1B_EEES1D_S1F_EEENSB_IJS1H_S1I_NSB_IJSX_NSC_ILi2048EEEEEEEEEEEEEvEEEENS_8epilogue10collective6detail29Sm90TmaWarpSpecializedAdapterINS20_15DefaultEpilogueISM_NSB_IJNSB_IJlllEEESD_SX_EEES25_NS1Z_6thread17LinearCombinationISM_Li1EffLNS26_9ScaleType4KindE0ELNS_15FloatRoundStyleE2ESM_EENS_4gemm15EpilogueDefaultEEEEEvvEEEEvNT_6ParamsE,"a",@progbits
	.sectionflags	@""
	.align	4
.nv.constant0._ZN7cutlass13device_kernelINS_4conv6kernel13ConvUniversalINS1_16ConvProblemShapeILNS1_8OperatorE0ELi2EEENS1_10collective14CollectiveConvINS1_46MainloopSm90TmaGmmaWarpSpecializedImplicitGemmILS5_0ELi11ELi2EN4cute5tupleIJNSA_1CILi1EEESD_SD_EEENS1_36KernelImplicitTmaWarpSpecializedSm90ELi1EEENSB_IJNSC_ILi256EEENSC_ILi64EEENSB_IJNSC_ILi32EEEEEEEEENS_6half_tESM_NSA_8TiledMMAINSA_8MMA_AtomIJNSA_4SM904GMMA25MMA_64x64x16_F32F16F16_SSILNSQ_5MajorE0ELSS_0ELNSQ_7ScaleInE1ELST_1EEEEEENSA_6LayoutISE_NSB_IJNSC_ILi0EEESX_SX_EEEEENSB_IJNSA_10UnderscoreES10_S10_EEEEENS7_6detail26Sm90ImplicitGemmTileTraitsINSA_20SM90_TMA_LOAD_IM2COLENSA_14ComposedLayoutINSA_7SwizzleILi2ELi4ELi3EEENSA_18smem_ptr_flag_bitsILi16EEENSW_INSB_IJNSB_IJNSC_ILi8EEESJ_EEENSB_IJSJ_SD_EEENSB_IJSD_NSC_ILi11EEEEEEEEENSB_IJNSB_IJSJ_SH_EEENSB_IJSD_SX_EEENSB_IJSX_NSC_ILi8192EEEEEEEEEEEEEvEENS14_INSA_13SM90_TMA_LOADENS16_IS18_S1A_NSW_INSB_IJNSB_IJS1B_S1B_EEES1D_S1F_EEENSB_IJS1H_S1I_NSB_IJSX_NSC_ILi2048EEEEEEEEEEEEEvEEEENS_8epilogue10collective6detail29Sm90TmaWarpSpecializedAdapterINS20_15DefaultEpilogueISM_NSB_IJNSB_IJlllEEESD_SX_EEES25_NS1Z_6thread17LinearCombinationISM_Li1EffLNS26_9ScaleType4KindE0ELNS_15FloatRoundStyleE2ESM_EENS_4gemm15EpilogueDefaultEEEEEvvEEEEvNT_6ParamsE:
	.zero		1536


//--------------------- SYMBOLS --------------------------

	.type		.nv.reservedSmem.offset0,@object
	.size		.nv.reservedSmem.offset0,0x4
